// auto-generated by cutlass_sweep.gemm — config: {"arch": "sm_90", "cluster_m": 2, "cluster_n": 1, "dtype": "bf16", "dtype_b": "bf16", "layout": "nt", "stages": 0, "tile_k": 16, "tile_m": 64, "tile_n": 112}
#include "cutlass/cutlass.h"
#include "cutlass/gemm/collective/collective_builder.hpp"
#include "cutlass/gemm/device/gemm_universal_adapter.h"
#include "cutlass/gemm/kernel/gemm_universal.hpp"
#include "cutlass/epilogue/collective/collective_builder.hpp"

using ElemA = cutlass::bfloat16_t;
using ElemB = cutlass::bfloat16_t;
using ElemCD = cutlass::bfloat16_t;
using Acc  = float;
using TileShape    = cute::Shape<cute::_64, cute::_112, cute::_16>;
using ClusterShape = cute::Shape<cute::_2, cute::_1, cute::_1>;

using CollectiveEpilogue = typename cutlass::epilogue::collective::CollectiveBuilder<
    cutlass::arch::Sm90, cutlass::arch::OpClassTensorOp,
    TileShape, ClusterShape,
    cutlass::epilogue::collective::EpilogueTileAuto,
    Acc, Acc,
    ElemCD, cutlass::layout::RowMajor, 128 / cutlass::sizeof_bits<ElemCD>::value,
    ElemCD, cutlass::layout::RowMajor, 128 / cutlass::sizeof_bits<ElemCD>::value,
    cutlass::epilogue::collective::EpilogueScheduleAuto
  >::CollectiveOp;

using CollectiveMainloop = typename cutlass::gemm::collective::CollectiveBuilder<
    cutlass::arch::Sm90, cutlass::arch::OpClassTensorOp,
    ElemA, cutlass::layout::RowMajor, 128 / cutlass::sizeof_bits<ElemA>::value,
    ElemB, cutlass::layout::ColumnMajor, 128 / cutlass::sizeof_bits<ElemB>::value,
    Acc,
    TileShape, ClusterShape,
    cutlass::gemm::collective::StageCountAutoCarveout<static_cast<int>(sizeof(typename CollectiveEpilogue::SharedStorage))>,
    cutlass::gemm::collective::KernelScheduleAuto
  >::CollectiveOp;

using GemmKernel = cutlass::gemm::kernel::GemmUniversal<
    cute::Shape<int,int,int,int>,
    CollectiveMainloop,
    CollectiveEpilogue
>;
using Gemm = cutlass::gemm::device::GemmUniversalAdapter<GemmKernel>;

// Force the device kernel symbol into the cubin without needing a host main.
auto* _anchor = &cutlass::device_kernel<GemmKernel>;


// ===== COMPILED SASS (sm_90a) =====

	.target	sm_90a

	.elftype	@"ET_EXEC"


//--------------------- .note.nv.tkinfo           --------------------------
	.section	.note.nv.tkinfo,"",@"SHT_NOTE"
	.sectionflags	@"SHF_NOTE_NV_TKINFO"
	.tkinfo
        /*0018*/ 	.word	0x00000002
        /*0030*/ 	.string	""
        /*0030*/ 	.string	"ptxas"
        /*0030*/ 	.string	"Cuda compilation tools, release 13.0, V13.0.88"
        /*0030*/ 	.string	"Build cuda_13.0.r13.0/compiler.36424714_0"
        /*0030*/ 	.string	"-arch sm_90a -m 64 "



//--------------------- .note.nv.cuinfo           --------------------------
	.section	.note.nv.cuinfo,"",@"SHT_NOTE"
	.sectionflags	@"SHF_NOTE_NV_CUINFO"
        /*0018*/ 	.short	0x0002
        /*001a*/ 	.short	0x005a
        /*001c*/ 	.short	0x0082
	.zero		2


//--------------------- .nv.info                  --------------------------
	.section	.nv.info,"",@"SHT_CUDA_INFO"
	.align	4


	//----- nvinfo : EIATTR_REGCOUNT
	.align		4
        /*0000*/ 	.byte	0x04, 0x2f
        /*0002*/ 	.short	(.L_15 - .L_14)
	.align		4
.L_14:
        /*0004*/ 	.word	index@(_ZN7cutlass13device_kernelINS_4gemm6kernel13GemmUniversalIN4cute5tupleIJiiiiEEENS1_10collective13CollectiveMmaINS1_34MainloopSm90TmaGmmaWarpSpecializedILi41ENS5_IJNS4_1CILi2EEENSA_ILi1EEESC_EEENS1_32KernelTmaWarpSpecializedPingpongEEENS5_IJNSA_ILi64EEENSA_ILi112EEENSA_ILi16EEEEEENS_10bfloat16_tENS5_IJlSC_lEEESK_SL_NS4_8TiledMMAINS4_8MMA_AtomIJNS4_4SM904GMMA27MMA_64x16x16_F32BF16BF16_SSILNSP_5MajorE0ELSR_0ELNSP_7ScaleInE1ELSS_1EEEEEENS4_6LayoutINS5_IJSC_SC_SC_EEENS5_IJNSA_ILi0EEESX_SX_EEEEENS5_IJNS4_10UnderscoreES10_S10_EEEEENS4_13SM90_TMA_LOADENS4_14ComposedLayoutINS4_7SwizzleILi1ELi4ELi3EEENS4_18smem_ptr_flag_bitsILi16EEENSV_INS5_IJNSA_ILi8EEESI_EEENS5_IJSI_SC_EEEEEEEvNS4_8identityENS4_23SM90_TMA_LOAD_MULTICASTES1D_vS1E_EENS_8epilogue10collective6detail29Sm90TmaWarpSpecializedAdapterINS1I_15DefaultEpilogueISK_SL_SL_NS1H_6thread17LinearCombinationISK_Li1EffLNS1M_9ScaleType4KindE0ELNS_15FloatRoundStyleE2ESK_EENS1_15EpilogueDefaultEEEEEvvEEEEvNT_6ParamsE)
        /*0008*/ 	.word	0x000000a8


	//----- nvinfo : EIATTR_FRAME_SIZE
	.align		4
.L_15:
        /*000c*/ 	.byte	0x04, 0x11
        /*000e*/ 	.short	(.L_17 - .L_16)
	.align		4
.L_16:
        /*0010*/ 	.word	index@(_ZN7cutlass13device_kernelINS_4gemm6kernel13GemmUniversalIN4cute5tupleIJiiiiEEENS1_10collective13CollectiveMmaINS1_34MainloopSm90TmaGmmaWarpSpecializedILi41ENS5_IJNS4_1CILi2EEENSA_ILi1EEESC_EEENS1_32KernelTmaWarpSpecializedPingpongEEENS5_IJNSA_ILi64EEENSA_ILi112EEENSA_ILi16EEEEEENS_10bfloat16_tENS5_IJlSC_lEEESK_SL_NS4_8TiledMMAINS4_8MMA_AtomIJNS4_4SM904GMMA27MMA_64x16x16_F32BF16BF16_SSILNSP_5MajorE0ELSR_0ELNSP_7ScaleInE1ELSS_1EEEEEENS4_6LayoutINS5_IJSC_SC_SC_EEENS5_IJNSA_ILi0EEESX_SX_EEEEENS5_IJNS4_10UnderscoreES10_S10_EEEEENS4_13SM90_TMA_LOADENS4_14ComposedLayoutINS4_7SwizzleILi1ELi4ELi3EEENS4_18smem_ptr_flag_bitsILi16EEENSV_INS5_IJNSA_ILi8EEESI_EEENS5_IJSI_SC_EEEEEEEvNS4_8identityENS4_23SM90_TMA_LOAD_MULTICASTES1D_vS1E_EENS_8epilogue10collective6detail29Sm90TmaWarpSpecializedAdapterINS1I_15DefaultEpilogueISK_SL_SL_NS1H_6thread17LinearCombinationISK_Li1EffLNS1M_9ScaleType4KindE0ELNS_15FloatRoundStyleE2ESK_EENS1_15EpilogueDefaultEEEEEvvEEEEvNT_6ParamsE)
        /*0014*/ 	.word	0x00000008


	//----- nvinfo : EIATTR_MIN_STACK_SIZE
	.align		4
.L_17:
        /*0018*/ 	.byte	0x04, 0x12
        /*001a*/ 	.short	(.L_19 - .L_18)
	.align		4
.L_18:
        /*001c*/ 	.word	index@(_ZN7cutlass13device_kernelINS_4gemm6kernel13GemmUniversalIN4cute5tupleIJiiiiEEENS1_10collective13CollectiveMmaINS1_34MainloopSm90TmaGmmaWarpSpecializedILi41ENS5_IJNS4_1CILi2EEENSA_ILi1EEESC_EEENS1_32KernelTmaWarpSpecializedPingpongEEENS5_IJNSA_ILi64EEENSA_ILi112EEENSA_ILi16EEEEEENS_10bfloat16_tENS5_IJlSC_lEEESK_SL_NS4_8TiledMMAINS4_8MMA_AtomIJNS4_4SM904GMMA27MMA_64x16x16_F32BF16BF16_SSILNSP_5MajorE0ELSR_0ELNSP_7ScaleInE1ELSS_1EEEEEENS4_6LayoutINS5_IJSC_SC_SC_EEENS5_IJNSA_ILi0EEESX_SX_EEEEENS5_IJNS4_10UnderscoreES10_S10_EEEEENS4_13SM90_TMA_LOADENS4_14ComposedLayoutINS4_7SwizzleILi1ELi4ELi3EEENS4_18smem_ptr_flag_bitsILi16EEENSV_INS5_IJNSA_ILi8EEESI_EEENS5_IJSI_SC_EEEEEEEvNS4_8identityENS4_23SM90_TMA_LOAD_MULTICASTES1D_vS1E_EENS_8epilogue10collective6detail29Sm90TmaWarpSpecializedAdapterINS1I_15DefaultEpilogueISK_SL_SL_NS1H_6thread17LinearCombinationISK_Li1EffLNS1M_9ScaleType4KindE0ELNS_15FloatRoundStyleE2ESK_EENS1_15EpilogueDefaultEEEEEvvEEEEvNT_6ParamsE)
        /*0020*/ 	.word	0x00000008
.L_19:


//--------------------- .nv.compat                --------------------------
	.section	.nv.compat,"",@"SHT_CUDA_COMPAT_INFO"
	.align	4
        /*0000*/ 	.byte	0x02, 0x09, 0x01, 0x00, 0x02, 0x02, 0x04, 0x00, 0x02, 0x05, 0x05, 0x00, 0x03, 0x07, 0x01, 0x01
        /*0010*/ 	.byte	0x02, 0x03, 0x01, 0x00, 0x02, 0x06, 0x01, 0x00, 0x04, 0x0b, 0x08, 0x00, 0x00, 0x00, 0x00, 0x00
        /*0020*/ 	.byte	0x00, 0x00, 0x00, 0x00


//--------------------- .nv.info._ZN7cutlass13device_kernelINS_4gemm6kernel13GemmUniversalIN4cute5tupleIJiiiiEEENS1_10collective13CollectiveMmaINS1_34MainloopSm90TmaGmmaWarpSpecializedILi41ENS5_IJNS4_1CILi2EEENSA_ILi1EEESC_EEENS1_32KernelTmaWarpSpecializedPingpongEEENS5_IJNSA_ILi64EEENSA_ILi112EEENSA_ILi16EEEEEENS_10bfloat16_tENS5_IJlSC_lEEESK_SL_NS4_8TiledMMAINS4_8MMA_AtomIJNS4_4SM904GMMA27MMA_64x16x16_F32BF16BF16_SSILNSP_5MajorE0ELSR_0ELNSP_7ScaleInE1ELSS_1EEEEEENS4_6LayoutINS5_IJSC_SC_SC_EEENS5_IJNSA_ILi0EEESX_SX_EEEEENS5_IJNS4_10UnderscoreES10_S10_EEEEENS4_13SM90_TMA_LOADENS4_14ComposedLayoutINS4_7SwizzleILi1ELi4ELi3EEENS4_18smem_ptr_flag_bitsILi16EEENSV_INS5_IJNSA_ILi8EEESI_EEENS5_IJSI_SC_EEEEEEEvNS4_8identityENS4_23SM90_TMA_LOAD_MULTICASTES1D_vS1E_EENS_8epilogue10collective6detail29Sm90TmaWarpSpecializedAdapterINS1I_15DefaultEpilogueISK_SL_SL_NS1H_6thread17LinearCombinationISK_Li1EffLNS1M_9ScaleType4KindE0ELNS_15FloatRoundStyleE2ESK_EENS1_15EpilogueDefaultEEEEEvvEEEEvNT_6ParamsE --------------------------
	.section	.nv.info._ZN7cutlass13device_kernelINS_4gemm6kernel13GemmUniversalIN4cute5tupleIJiiiiEEENS1_10collective13CollectiveMmaINS1_34MainloopSm90TmaGmmaWarpSpecializedILi41ENS5_IJNS4_1CILi2EEENSA_ILi1EEESC_EEENS1_32KernelTmaWarpSpecializedPingpongEEENS5_IJNSA_ILi64EEENSA_ILi112EEENSA_ILi16EEEEEENS_10bfloat16_tENS5_IJlSC_lEEESK_SL_NS4_8TiledMMAINS4_8MMA_AtomIJNS4_4SM904GMMA27MMA_64x16x16_F32BF16BF16_SSILNSP_5MajorE0ELSR_0ELNSP_7ScaleInE1ELSS_1EEEEEENS4_6LayoutINS5_IJSC_SC_SC_EEENS5_IJNSA_ILi0EEESX_SX_EEEEENS5_IJNS4_10UnderscoreES10_S10_EEEEENS4_13SM90_TMA_LOADENS4_14ComposedLayoutINS4_7SwizzleILi1ELi4ELi3EEENS4_18smem_ptr_flag_bitsILi16EEENSV_INS5_IJNSA_ILi8EEESI_EEENS5_IJSI_SC_EEEEEEEvNS4_8identityENS4_23SM90_TMA_LOAD_MULTICASTES1D_vS1E_EENS_8epilogue10collective6detail29Sm90TmaWarpSpecializedAdapterINS1I_15DefaultEpilogueISK_SL_SL_NS1H_6thread17LinearCombinationISK_Li1EffLNS1M_9ScaleType4KindE0ELNS_15FloatRoundStyleE2ESK_EENS1_15EpilogueDefaultEEEEEvvEEEEvNT_6ParamsE,"",@"SHT_CUDA_INFO"
	.sectionflags	@""
	.align	4


	//----- nvinfo : EIATTR_CUDA_API_VERSION
	.align		4
        /*0000*/ 	.byte	0x04, 0x37
        /*0002*/ 	.short	(.L_21 - .L_20)
.L_20:
        /*0004*/ 	.word	0x00000082


	//----- nvinfo : EIATTR_KPARAM_INFO
	.align		4
.L_21:
        /*0008*/ 	.byte	0x04, 0x17
        /*000a*/ 	.short	(.L_23 - .L_22)
.L_22:
        /*000c*/ 	.word	0x00000000
        /*0010*/ 	.short	0x0000
        /*0012*/ 	.short	0x0070
        /*0014*/ 	.byte	0x00, 0xf0, 0x01, 0x10


	//----- nvinfo : EIATTR_SPARSE_MMA_MASK
	.align		4
.L_23:
        /*0018*/ 	.byte	0x03, 0x50
        /*001a*/ 	.short	0x0000


	//----- nvinfo : EIATTR_MAXREG_COUNT
	.align		4
        /*001c*/ 	.byte	0x03, 0x1b
        /*001e*/ 	.short	0x00a8


	//----- nvinfo : EIATTR_NUM_BARRIERS
	.align		4
        /*0020*/ 	.byte	0x02, 0x4c
        /*0022*/ 	.byte	0x01
	.zero		1


	//----- nvinfo : EIATTR_EXTERNS
	.align		4
        /*0024*/ 	.byte	0x04, 0x0f
        /*0026*/ 	.short	(.L_25 - .L_24)


	//   ....[0]....
	.align		4
.L_24:
        /*0028*/ 	.word	index@(__assertfail)


	//----- nvinfo : EIATTR_ANNOTATIONS
	.align		4
.L_25:
        /*002c*/ 	.byte	0x04, 0x55
        /*002e*/ 	.short	(.L_27 - .L_26)


	//   ....[0]....
.L_26:
        /*0030*/ 	.word	0x00000001
        /*0034*/ 	.byte	0x80, 0x12, 0x00, 0x00, 0x01, 0x00, 0x00, 0x00, 0x30, 0x19, 0x00, 0x00, 0x01, 0x00, 0x00, 0x00
        /*0044*/ 	.byte	0x20, 0x62, 0x00, 0x00, 0x01, 0x00, 0x00, 0x00, 0x40, 0x6e, 0x00, 0x00


	//----- nvinfo : EIATTR_MERCURY_ISA_VERSION
	.align		4
.L_27:
        /*0050*/ 	.byte	0x03, 0x5f
        /*0052*/ 	.short	0x0101


	//----- nvinfo : EIATTR_INT_WARP_WIDE_INSTR_OFFSETS
	.align		4
        /*0054*/ 	.byte	0x04, 0x31
        /*0056*/ 	.short	(.L_29 - .L_28)


	//   ....[0]....
.L_28:
        /*0058*/ 	.word	0x000009c0


	//   ....[1]....
        /*005c*/ 	.word	0x000009e0


	//   ....[2]....
        /*0060*/ 	.word	0x00000a00


	//   ....[3]....
        /*0064*/ 	.word	0x00000ac0


	//   ....[4]....
        /*0068*/ 	.word	0x00000ae0


	//   ....[5]....
        /*006c*/ 	.word	0x00000b40


	//   ....[6]....
        /*0070*/ 	.word	0x00000c50


	//   ....[7]....
        /*0074*/ 	.word	0x00000c80


	//   ....[8]....
        /*0078*/ 	.word	0x00002770


	//----- nvinfo : EIATTR_COOP_GROUP_MASK_REGIDS
	.align		4
.L_29:
        /*007c*/ 	.byte	0x04, 0x29
        /*007e*/ 	.short	(.L_31 - .L_30)


	//   ....[0]....
.L_30:
        /*0080*/ 	.word	0xffffffff


	//   ....[1]....
        /*0084*/ 	.word	0xffffffff


	//   ....[2]....
        /*0088*/ 	.word	0xffffffff


	//   ....[3]....
        /*008c*/ 	.word	0xffffffff


	//   ....[4]....
        /*0090*/ 	.word	0xffffffff


	//   ....[5]....
        /*0094*/ 	.word	0xffffffff


	//   ....[6]....
        /*0098*/ 	.word	0xffffffff


	//----- nvinfo : EIATTR_COOP_GROUP_INSTR_OFFSETS
	.align		4
.L_31:
        /*009c*/ 	.byte	0x04, 0x28
        /*009e*/ 	.short	(.L_33 - .L_32)


	//   ....[0]....
.L_32:
        /*00a0*/ 	.word	0x00000070


	//   ....[1]....
        /*00a4*/ 	.word	0x00000080


	//   ....[2]....
        /*00a8*/ 	.word	0x00000140


	//   ....[3]....
        /*00ac*/ 	.word	0x000007a0


	//   ....[4]....
        /*00b0*/ 	.word	0x000007e0


	//   ....[5]....
        /*00b4*/ 	.word	0x00000860


	//   ....[6]....
        /*00b8*/ 	.word	0x00000e30


	//----- nvinfo : EIATTR_REG_RECONFIG
	.align		4
.L_33:
        /*00bc*/ 	.byte	0x01, 0x54
	.zero		2


	//----- nvinfo : EIATTR_SYSCALL_OFFSETS
	.align		4
        /*00c0*/ 	.byte	0x04, 0x46
        /*00c2*/ 	.short	(.L_35 - .L_34)


	//   ....[0]....
.L_34:
        /*00c4*/ 	.word	0x00001de0


	//----- nvinfo : EIATTR_MBARRIER_INSTR_OFFSETS
	.align		4
.L_35:
        /*00c8*/ 	.byte	0x04, 0x39
        /*00ca*/ 	.short	(.L_37 - .L_36)


	//   ....[0]....
.L_36:
        /*00cc*/ 	.word	0x00000260
        /*00d0*/ 	.word	0x000000ff
        /*00d4*/ 	.word	0x00000000
        /*00d8*/ 	.short	0x0100
        /*00da*/ 	.byte	0x08
	.zero		1


	//   ....[1]....
        /*00dc*/ 	.word	0x00000270
        /*00e0*/ 	.word	0x000000ff
        /*00e4*/ 	.word	0x00000148
        /*00e8*/ 	.short	0x0100
        /*00ea*/ 	.byte	0x08
	.zero		1


	//   ....[2]....
        /*00ec*/ 	.word	0x00000280
        /*00f0*/ 	.word	0x000000ff
        /*00f4*/ 	.word	0x00000008
        /*00f8*/ 	.short	0x0100
        /*00fa*/ 	.byte	0x08
	.zero		1


	//   ....[3]....
        /*00fc*/ 	.word	0x00000290
        /*0100*/ 	.word	0x000000ff
        /*0104*/ 	.word	0x00000150
        /*0108*/ 	.short	0x0100
        /*010a*/ 	.byte	0x08
	.zero		1


	//   ....[4]....
        /*010c*/ 	.word	0x000002a0
        /*0110*/ 	.word	0x000000ff
        /*0114*/ 	.word	0x00000010
        /*0118*/ 	.short	0x0100
        /*011a*/ 	.byte	0x08
	.zero		1


	//   ....[5]....
        /*011c*/ 	.word	0x000002b0
        /*0120*/ 	.word	0x000000ff
        /*0124*/ 	.word	0x00000158
        /*0128*/ 	.short	0x0100
        /*012a*/ 	.byte	0x08
	.zero		1


	//   ....[6]....
        /*012c*/ 	.word	0x000002c0
        /*0130*/ 	.word	0x000000ff
        /*0134*/ 	.word	0x00000018
        /*0138*/ 	.short	0x0100
        /*013a*/ 	.byte	0x08
	.zero		1


	//   ....[7]....
        /*013c*/ 	.word	0x000002d0
        /*0140*/ 	.word	0x000000ff
        /*0144*/ 	.word	0x00000160
        /*0148*/ 	.short	0x0100
        /*014a*/ 	.byte	0x08
	.zero		1


	//   ....[8]....
        /*014c*/ 	.word	0x000002e0
        /*0150*/ 	.word	0x000000ff
        /*0154*/ 	.word	0x00000020
        /*0158*/ 	.short	0x0100
        /*015a*/ 	.byte	0x08
	.zero		1


	//   ....[9]....
        /*015c*/ 	.word	0x000002f0
        /*0160*/ 	.word	0x000000ff
        /*0164*/ 	.word	0x00000168
        /*0168*/ 	.short	0x0100
        /*016a*/ 	.byte	0x08
	.zero		1


	//   ....[10]....
        /*016c*/ 	.word	0x00000300
        /*0170*/ 	.word	0x000000ff
        /*0174*/ 	.word	0x00000028
        /*0178*/ 	.short	0x0100
        /*017a*/ 	.byte	0x08
	.zero		1


	//   ....[11]....
        /*017c*/ 	.word	0x00000310
        /*0180*/ 	.word	0x000000ff
        /*0184*/ 	.word	0x00000170
        /*0188*/ 	.short	0x0100
        /*018a*/ 	.byte	0x08
	.zero		1


	//   ....[12]....
        /*018c*/ 	.word	0x00000320
        /*0190*/ 	.word	0x000000ff
        /*0194*/ 	.word	0x00000030
        /*0198*/ 	.short	0x0100
        /*019a*/ 	.byte	0x08
	.zero		1


	//   ....[13]....
        /*019c*/ 	.word	0x00000330
        /*01a0*/ 	.word	0x000000ff
        /*01a4*/ 	.word	0x00000178
        /*01a8*/ 	.short	0x0100
        /*01aa*/ 	.byte	0x08
	.zero		1


	//   ....[14]....
        /*01ac*/ 	.word	0x00000340
        /*01b0*/ 	.word	0x000000ff
        /*01b4*/ 	.word	0x00000038
        /*01b8*/ 	.short	0x0100
        /*01ba*/ 	.byte	0x08
	.zero		1


	//   ....[15]....
        /*01bc*/ 	.word	0x00000350
        /*01c0*/ 	.word	0x000000ff
        /*01c4*/ 	.word	0x00000180
        /*01c8*/ 	.short	0x0100
        /*01ca*/ 	.byte	0x08
	.zero		1


	//   ....[16]....
        /*01cc*/ 	.word	0x00000360
        /*01d0*/ 	.word	0x000000ff
        /*01d4*/ 	.word	0x00000040
        /*01d8*/ 	.short	0x0100
        /*01da*/ 	.byte	0x08
	.zero		1


	//   ....[17]....
        /*01dc*/ 	.word	0x00000370
        /*01e0*/ 	.word	0x000000ff
        /*01e4*/ 	.word	0x00000188
        /*01e8*/ 	.short	0x0100
        /*01ea*/ 	.byte	0x08
	.zero		1


	//   ....[18]....
        /*01ec*/ 	.word	0x00000380
        /*01f0*/ 	.word	0x000000ff
        /*01f4*/ 	.word	0x00000048
        /*01f8*/ 	.short	0x0100
        /*01fa*/ 	.byte	0x08
	.zero		1


	//   ....[19]....
        /*01fc*/ 	.word	0x00000390
        /*0200*/ 	.word	0x000000ff
        /*0204*/ 	.word	0x00000190
        /*0208*/ 	.short	0x0100
        /*020a*/ 	.byte	0x08
	.zero		1


	//   ....[20]....
        /*020c*/ 	.word	0x000003a0
        /*0210*/ 	.word	0x000000ff
        /*0214*/ 	.word	0x00000050
        /*0218*/ 	.short	0x0100
        /*021a*/ 	.byte	0x08
	.zero		1


	//   ....[21]....
        /*021c*/ 	.word	0x000003b0
        /*0220*/ 	.word	0x000000ff
        /*0224*/ 	.word	0x00000198
        /*0228*/ 	.short	0x0100
        /*022a*/ 	.byte	0x08
	.zero		1


	//   ....[22]....
        /*022c*/ 	.word	0x000003c0
        /*0230*/ 	.word	0x000000ff
        /*0234*/ 	.word	0x00000058
        /*0238*/ 	.short	0x0100
        /*023a*/ 	.byte	0x08
	.zero		1


	//   ....[23]....
        /*023c*/ 	.word	0x000003d0
        /*0240*/ 	.word	0x000000ff
        /*0244*/ 	.word	0x000001a0
        /*0248*/ 	.short	0x0100
        /*024a*/ 	.byte	0x08
	.zero		1


	//   ....[24]....
        /*024c*/ 	.word	0x000003e0
        /*0250*/ 	.word	0x000000ff
        /*0254*/ 	.word	0x00000060
        /*0258*/ 	.short	0x0100
        /*025a*/ 	.byte	0x08
	.zero		1


	//   ....[25]....
        /*025c*/ 	.word	0x000003f0
        /*0260*/ 	.word	0x000000ff
        /*0264*/ 	.word	0x000001a8
        /*0268*/ 	.short	0x0100
        /*026a*/ 	.byte	0x08
	.zero		1


	//   ....[26]....
        /*026c*/ 	.word	0x00000400
        /*0270*/ 	.word	0x000000ff
        /*0274*/ 	.word	0x00000068
        /*0278*/ 	.short	0x0100
        /*027a*/ 	.byte	0x08
	.zero		1


	//   ....[27]....
        /*027c*/ 	.word	0x00000410
        /*0280*/ 	.word	0x000000ff
        /*0284*/ 	.word	0x000001b0
        /*0288*/ 	.short	0x0100
        /*028a*/ 	.byte	0x08
	.zero		1


	//   ....[28]....
        /*028c*/ 	.word	0x00000420
        /*0290*/ 	.word	0x000000ff
        /*0294*/ 	.word	0x00000070
        /*0298*/ 	.short	0x0100
        /*029a*/ 	.byte	0x08
	.zero		1


	//   ....[29]....
        /*029c*/ 	.word	0x00000430
        /*02a0*/ 	.word	0x000000ff
        /*02a4*/ 	.word	0x000001b8
        /*02a8*/ 	.short	0x0100
        /*02aa*/ 	.byte	0x08
	.zero		1


	//   ....[30]....
        /*02ac*/ 	.word	0x00000440
        /*02b0*/ 	.word	0x000000ff
        /*02b4*/ 	.word	0x00000078
        /*02b8*/ 	.short	0x0100
        /*02ba*/ 	.byte	0x08
	.zero		1


	//   ....[31]....
        /*02bc*/ 	.word	0x00000450
        /*02c0*/ 	.word	0x000000ff
        /*02c4*/ 	.word	0x000001c0
        /*02c8*/ 	.short	0x0100
        /*02ca*/ 	.byte	0x08
	.zero		1


	//   ....[32]....
        /*02cc*/ 	.word	0x00000460
        /*02d0*/ 	.word	0x000000ff
        /*02d4*/ 	.word	0x00000080
        /*02d8*/ 	.short	0x0100
        /*02da*/ 	.byte	0x08
	.zero		1


	//   ....[33]....
        /*02dc*/ 	.word	0x00000470
        /*02e0*/ 	.word	0x000000ff
        /*02e4*/ 	.word	0x000001c8
        /*02e8*/ 	.short	0x0100
        /*02ea*/ 	.byte	0x08
	.zero		1


	//   ....[34]....
        /*02ec*/ 	.word	0x00000480
        /*02f0*/ 	.word	0x000000ff
        /*02f4*/ 	.word	0x00000088
        /*02f8*/ 	.short	0x0100
        /*02fa*/ 	.byte	0x08
	.zero		1


	//   ....[35]....
        /*02fc*/ 	.word	0x00000490
        /*0300*/ 	.word	0x000000ff
        /*0304*/ 	.word	0x000001d0
        /*0308*/ 	.short	0x0100
        /*030a*/ 	.byte	0x08
	.zero		1


	//   ....[36]....
        /*030c*/ 	.word	0x000004a0
        /*0310*/ 	.word	0x000000ff
        /*0314*/ 	.word	0x00000090
        /*0318*/ 	.short	0x0100
        /*031a*/ 	.byte	0x08
	.zero		1


	//   ....[37]....
        /*031c*/ 	.word	0x000004b0
        /*0320*/ 	.word	0x000000ff
        /*0324*/ 	.word	0x000001d8
        /*0328*/ 	.short	0x0100
        /*032a*/ 	.byte	0x08
	.zero		1


	//   ....[38]....
        /*032c*/ 	.word	0x000004c0
        /*0330*/ 	.word	0x000000ff
        /*0334*/ 	.word	0x00000098
        /*0338*/ 	.short	0x0100
        /*033a*/ 	.byte	0x08
	.zero		1


	//   ....[39]....
        /*033c*/ 	.word	0x000004d0
        /*0340*/ 	.word	0x000000ff
        /*0344*/ 	.word	0x000001e0
        /*0348*/ 	.short	0x0100
        /*034a*/ 	.byte	0x08
	.zero		1


	//   ....[40]....
        /*034c*/ 	.word	0x000004e0
        /*0350*/ 	.word	0x000000ff
        /*0354*/ 	.word	0x000000a0
        /*0358*/ 	.short	0x0100
        /*035a*/ 	.byte	0x08
	.zero		1


	//   ....[41]....
        /*035c*/ 	.word	0x000004f0
        /*0360*/ 	.word	0x000000ff
        /*0364*/ 	.word	0x000001e8
        /*0368*/ 	.short	0x0100
        /*036a*/ 	.byte	0x08
	.zero		1


	//   ....[42]....
        /*036c*/ 	.word	0x00000500
        /*0370*/ 	.word	0x000000ff
        /*0374*/ 	.word	0x000000a8
        /*0378*/ 	.short	0x0100
        /*037a*/ 	.byte	0x08
	.zero		1


	//   ....[43]....
        /*037c*/ 	.word	0x00000510
        /*0380*/ 	.word	0x000000ff
        /*0384*/ 	.word	0x000001f0
        /*0388*/ 	.short	0x0100
        /*038a*/ 	.byte	0x08
	.zero		1


	//   ....[44]....
        /*038c*/ 	.word	0x00000520
        /*0390*/ 	.word	0x000000ff
        /*0394*/ 	.word	0x000000b0
        /*0398*/ 	.short	0x0100
        /*039a*/ 	.byte	0x08
	.zero		1


	//   ....[45]....
        /*039c*/ 	.word	0x00000530
        /*03a0*/ 	.word	0x000000ff
        /*03a4*/ 	.word	0x000001f8
        /*03a8*/ 	.short	0x0100
        /*03aa*/ 	.byte	0x08
	.zero		1


	//   ....[46]....
        /*03ac*/ 	.word	0x00000540
        /*03b0*/ 	.word	0x000000ff
        /*03b4*/ 	.word	0x000000b8
        /*03b8*/ 	.short	0x0100
        /*03ba*/ 	.byte	0x08
	.zero		1


	//   ....[47]....
        /*03bc*/ 	.word	0x00000550
        /*03c0*/ 	.word	0x000000ff
        /*03c4*/ 	.word	0x00000200
        /*03c8*/ 	.short	0x0100
        /*03ca*/ 	.byte	0x08
	.zero		1


	//   ....[48]....
        /*03cc*/ 	.word	0x00000560
        /*03d0*/ 	.word	0x000000ff
        /*03d4*/ 	.word	0x000000c0
        /*03d8*/ 	.short	0x0100
        /*03da*/ 	.byte	0x08
	.zero		1


	//   ....[49]....
        /*03dc*/ 	.word	0x00000570
        /*03e0*/ 	.word	0x000000ff
        /*03e4*/ 	.word	0x00000208
        /*03e8*/ 	.short	0x0100
        /*03ea*/ 	.byte	0x08
	.zero		1


	//   ....[50]....
        /*03ec*/ 	.word	0x00000580
        /*03f0*/ 	.word	0x000000ff
        /*03f4*/ 	.word	0x000000c8
        /*03f8*/ 	.short	0x0100
        /*03fa*/ 	.byte	0x08
	.zero		1


	//   ....[51]....
        /*03fc*/ 	.word	0x00000590
        /*0400*/ 	.word	0x000000ff
        /*0404*/ 	.word	0x00000210
        /*0408*/ 	.short	0x0100
        /*040a*/ 	.byte	0x08
	.zero		1


	//   ....[52]....
        /*040c*/ 	.word	0x000005a0
        /*0410*/ 	.word	0x000000ff
        /*0414*/ 	.word	0x000000d0
        /*0418*/ 	.short	0x0100
        /*041a*/ 	.byte	0x08
	.zero		1


	//   ....[53]....
        /*041c*/ 	.word	0x000005b0
        /*0420*/ 	.word	0x000000ff
        /*0424*/ 	.word	0x00000218
        /*0428*/ 	.short	0x0100
        /*042a*/ 	.byte	0x08
	.zero		1


	//   ....[54]....
        /*042c*/ 	.word	0x000005c0
        /*0430*/ 	.word	0x000000ff
        /*0434*/ 	.word	0x000000d8
        /*0438*/ 	.short	0x0100
        /*043a*/ 	.byte	0x08
	.zero		1


	//   ....[55]....
        /*043c*/ 	.word	0x000005d0
        /*0440*/ 	.word	0x000000ff
        /*0444*/ 	.word	0x00000220
        /*0448*/ 	.short	0x0100
        /*044a*/ 	.byte	0x08
	.zero		1


	//   ....[56]....
        /*044c*/ 	.word	0x000005e0
        /*0450*/ 	.word	0x000000ff
        /*0454*/ 	.word	0x000000e0
        /*0458*/ 	.short	0x0100
        /*045a*/ 	.byte	0x08
	.zero		1


	//   ....[57]....
        /*045c*/ 	.word	0x000005f0
        /*0460*/ 	.word	0x000000ff
        /*0464*/ 	.word	0x00000228
        /*0468*/ 	.short	0x0100
        /*046a*/ 	.byte	0x08
	.zero		1


	//   ....[58]....
        /*046c*/ 	.word	0x00000600
        /*0470*/ 	.word	0x000000ff
        /*0474*/ 	.word	0x000000e8
        /*0478*/ 	.short	0x0100
        /*047a*/ 	.byte	0x08
	.zero		1


	//   ....[59]....
        /*047c*/ 	.word	0x00000610
        /*0480*/ 	.word	0x000000ff
        /*0484*/ 	.word	0x00000230
        /*0488*/ 	.short	0x0100
        /*048a*/ 	.byte	0x08
	.zero		1


	//   ....[60]....
        /*048c*/ 	.word	0x00000620
        /*0490*/ 	.word	0x000000ff
        /*0494*/ 	.word	0x000000f0
        /*0498*/ 	.short	0x0100
        /*049a*/ 	.byte	0x08
	.zero		1


	//   ....[61]....
        /*049c*/ 	.word	0x00000630
        /*04a0*/ 	.word	0x000000ff
        /*04a4*/ 	.word	0x00000238
        /*04a8*/ 	.short	0x0100
        /*04aa*/ 	.byte	0x08
	.zero		1


	//   ....[62]....
        /*04ac*/ 	.word	0x00000640
        /*04b0*/ 	.word	0x000000ff
        /*04b4*/ 	.word	0x000000f8
        /*04b8*/ 	.short	0x0100
        /*04ba*/ 	.byte	0x08
	.zero		1


	//   ....[63]....
        /*04bc*/ 	.word	0x00000650
        /*04c0*/ 	.word	0x000000ff
        /*04c4*/ 	.word	0x00000240
        /*04c8*/ 	.short	0x0100
        /*04ca*/ 	.byte	0x08
	.zero		1


	//   ....[64]....
        /*04cc*/ 	.word	0x00000660
        /*04d0*/ 	.word	0x000000ff
        /*04d4*/ 	.word	0x00000100
        /*04d8*/ 	.short	0x0100
        /*04da*/ 	.byte	0x08
	.zero		1


	//   ....[65]....
        /*04dc*/ 	.word	0x00000670
        /*04e0*/ 	.word	0x000000ff
        /*04e4*/ 	.word	0x00000248
        /*04e8*/ 	.short	0x0100
        /*04ea*/ 	.byte	0x08
	.zero		1


	//   ....[66]....
        /*04ec*/ 	.word	0x00000680
        /*04f0*/ 	.word	0x000000ff
        /*04f4*/ 	.word	0x00000108
        /*04f8*/ 	.short	0x0100
        /*04fa*/ 	.byte	0x08
	.zero		1


	//   ....[67]....
        /*04fc*/ 	.word	0x00000690
        /*0500*/ 	.word	0x000000ff
        /*0504*/ 	.word	0x00000250
        /*0508*/ 	.short	0x0100
        /*050a*/ 	.byte	0x08
	.zero		1


	//   ....[68]....
        /*050c*/ 	.word	0x000006a0
        /*0510*/ 	.word	0x000000ff
        /*0514*/ 	.word	0x00000110
        /*0518*/ 	.short	0x0100
        /*051a*/ 	.byte	0x08
	.zero		1


	//   ....[69]....
        /*051c*/ 	.word	0x000006b0
        /*0520*/ 	.word	0x000000ff
        /*0524*/ 	.word	0x00000258
        /*0528*/ 	.short	0x0100
        /*052a*/ 	.byte	0x08
	.zero		1


	//   ....[70]....
        /*052c*/ 	.word	0x000006c0
        /*0530*/ 	.word	0x000000ff
        /*0534*/ 	.word	0x00000118
        /*0538*/ 	.short	0x0100
        /*053a*/ 	.byte	0x08
	.zero		1


	//   ....[71]....
        /*053c*/ 	.word	0x000006d0
        /*0540*/ 	.word	0x000000ff
        /*0544*/ 	.word	0x00000260
        /*0548*/ 	.short	0x0100
        /*054a*/ 	.byte	0x08
	.zero		1


	//   ....[72]....
        /*054c*/ 	.word	0x000006e0
        /*0550*/ 	.word	0x000000ff
        /*0554*/ 	.word	0x00000120
        /*0558*/ 	.short	0x0100
        /*055a*/ 	.byte	0x08
	.zero		1


	//   ....[73]....
        /*055c*/ 	.word	0x000006f0
        /*0560*/ 	.word	0x000000ff
        /*0564*/ 	.word	0x00000268
        /*0568*/ 	.short	0x0100
        /*056a*/ 	.byte	0x08
	.zero		1


	//   ....[74]....
        /*056c*/ 	.word	0x00000700
        /*0570*/ 	.word	0x000000ff
        /*0574*/ 	.word	0x00000128
        /*0578*/ 	.short	0x0100
        /*057a*/ 	.byte	0x08
	.zero		1


	//   ....[75]....
        /*057c*/ 	.word	0x00000710
        /*0580*/ 	.word	0x000000ff
        /*0584*/ 	.word	0x00000270
        /*0588*/ 	.short	0x0100
        /*058a*/ 	.byte	0x08
	.zero		1


	//   ....[76]....
        /*058c*/ 	.word	0x00000720
        /*0590*/ 	.word	0x000000ff
        /*0594*/ 	.word	0x00000130
        /*0598*/ 	.short	0x0100
        /*059a*/ 	.byte	0x08
	.zero		1


	//   ....[77]....
        /*059c*/ 	.word	0x00000730
        /*05a0*/ 	.word	0x000000ff
        /*05a4*/ 	.word	0x00000278
        /*05a8*/ 	.short	0x0100
        /*05aa*/ 	.byte	0x08
	.zero		1


	//   ....[78]....
        /*05ac*/ 	.word	0x00000740
        /*05b0*/ 	.word	0x000000ff
        /*05b4*/ 	.word	0x00000138
        /*05b8*/ 	.short	0x0100
        /*05ba*/ 	.byte	0x08
	.zero		1


	//   ....[79]....
        /*05bc*/ 	.word	0x00000750
        /*05c0*/ 	.word	0x000000ff
        /*05c4*/ 	.word	0x00000280
        /*05c8*/ 	.short	0x0100
        /*05ca*/ 	.byte	0x08
	.zero		1


	//   ....[80]....
        /*05cc*/ 	.word	0x00000760
        /*05d0*/ 	.word	0x000000ff
        /*05d4*/ 	.word	0x00000140
        /*05d8*/ 	.short	0x0100
        /*05da*/ 	.byte	0x08
	.zero		1


	//   ....[81]....
        /*05dc*/ 	.word	0x00000770
        /*05e0*/ 	.word	0x000000ff
        /*05e4*/ 	.word	0x00000288
        /*05e8*/ 	.short	0x0100
        /*05ea*/ 	.byte	0x08
	.zero		1


	//   ....[82]....
        /*05ec*/ 	.word	0x00000cd0
        /*05f0*/ 	.word	0x000000ff
        /*05f4*/ 	.word	0x000002c0
        /*05f8*/ 	.short	0x0100
        /*05fa*/ 	.byte	0x08
	.zero		1


	//   ....[83]....
        /*05fc*/ 	.word	0x00000d60
        /*0600*/ 	.word	0x000000ff
        /*0604*/ 	.word	0x000002c8
        /*0608*/ 	.short	0x0100
        /*060a*/ 	.byte	0x08
	.zero		1


	//   ....[84]....
        /*060c*/ 	.word	0x00000db0
        /*0610*/ 	.word	0x000000ff
        /*0614*/ 	.word	0x000002a0
        /*0618*/ 	.short	0x0100
        /*061a*/ 	.byte	0x09
	.zero		1


	//   ....[85]....
        /*061c*/ 	.word	0x00000dc0
        /*0620*/ 	.word	0x000000ff
        /*0624*/ 	.word	0x000002a8
        /*0628*/ 	.short	0x0100
        /*062a*/ 	.byte	0x09
	.zero		1


	//   ....[86]....
        /*062c*/ 	.word	0x00000dd0
        /*0630*/ 	.word	0x000000ff
        /*0634*/ 	.word	0x000002b0
        /*0638*/ 	.short	0x0100
        /*063a*/ 	.byte	0x09
	.zero		1


	//   ....[87]....
        /*063c*/ 	.word	0x00000de0
        /*0640*/ 	.word	0x000000ff
        /*0644*/ 	.word	0x000002b8
        /*0648*/ 	.short	0x0100
        /*064a*/ 	.byte	0x09
	.zero		1


	//   ....[88]....
        /*064c*/ 	.word	0x00001ca0
        /*0650*/ 	.word	0x000000ff
        /*0654*/ 	.word	0xfffffff8
        /*0658*/ 	.short	0x010a
        /*065a*/ 	.byte	0x2b
	.zero		1


	//   ....[89]....
        /*065c*/ 	.word	0x00001e60
        /*0660*/ 	.word	0x00000003
        /*0664*/ 	.word	0x00000000
        /*0668*/ 	.short	0x010a
        /*066a*/ 	.byte	0x3f
	.zero		1


	//   ....[90]....
        /*066c*/ 	.word	0x00001ea0
        /*0670*/ 	.word	0x00000003
        /*0674*/ 	.word	0x00000000
        /*0678*/ 	.short	0x010a
        /*067a*/ 	.byte	0x3f
	.zero		1


	//   ....[91]....
        /*067c*/ 	.word	0x00002280
        /*0680*/ 	.word	0x000000ff
        /*0684*/ 	.word	0x00000000
        /*0688*/ 	.short	0x010a
        /*068a*/ 	.byte	0x04
	.zero		1


	//   ....[92]....
        /*068c*/ 	.word	0x000022c0
        /*0690*/ 	.word	0x000000ff
        /*0694*/ 	.word	0x00000000
        /*0698*/ 	.short	0x010a
        /*069a*/ 	.byte	0x04
	.zero		1


	//   ....[93]....
        /*069c*/ 	.word	0x00002600
        /*06a0*/ 	.word	0x00000005
        /*06a4*/ 	.word	0x00000000
        /*06a8*/ 	.short	0x0101
        /*06aa*/ 	.byte	0x3f
	.zero		1


	//   ....[94]....
        /*06ac*/ 	.word	0x00002710
        /*06b0*/ 	.word	0x00000003
        /*06b4*/ 	.word	0x00000000
        /*06b8*/ 	.short	0x0101
        /*06ba*/ 	.byte	0x30
	.zero		1


	//   ....[95]....
        /*06bc*/ 	.word	0x00002810
        /*06c0*/ 	.word	0x00000003
        /*06c4*/ 	.word	0x00000000
        /*06c8*/ 	.short	0x0101
        /*06ca*/ 	.byte	0x3f
	.zero		1


	//   ....[96]....
        /*06cc*/ 	.word	0x00002890
        /*06d0*/ 	.word	0x000000ff
        /*06d4*/ 	.word	0x00000008
        /*06d8*/ 	.short	0x010a
        /*06da*/ 	.byte	0x2b
	.zero		1


	//   ....[97]....
        /*06dc*/ 	.word	0x00006260
        /*06e0*/ 	.word	0x00000000
        /*06e4*/ 	.word	0x00000000
        /*06e8*/ 	.short	0x0101
        /*06ea*/ 	.byte	0x30
	.zero		1


	//   ....[98]....
        /*06ec*/ 	.word	0x00006b80
        /*06f0*/ 	.word	0x0000000c
        /*06f4*/ 	.word	0x00000148
        /*06f8*/ 	.short	0x010a
        /*06fa*/ 	.byte	0x3f
	.zero		1


	//   ....[99]....
        /*06fc*/ 	.word	0x00006f70
        /*0700*/ 	.word	0x00000006
        /*0704*/ 	.word	0x000002c8
        /*0708*/ 	.short	0x0101
        /*070a*/ 	.byte	0x3f
	.zero		1


	//   ....[100]....
        /*070c*/ 	.word	0x00007690
        /*0710*/ 	.word	0x00000007
        /*0714*/ 	.word	0x00000000
        /*0718*/ 	.short	0x010a
        /*071a*/ 	.byte	0x3f
	.zero		1


	//   ....[101]....
        /*071c*/ 	.word	0x00007710
        /*0720*/ 	.word	0x00000006
        /*0724*/ 	.word	0x00000000
        /*0728*/ 	.short	0x010a
        /*072a*/ 	.byte	0x3f
	.zero		1


	//   ....[102]....
        /*072c*/ 	.word	0x000077a0
        /*0730*/ 	.word	0x00000007
        /*0734*/ 	.word	0x00000000
        /*0738*/ 	.short	0x010a
        /*073a*/ 	.byte	0x3f
	.zero		1


	//   ....[103]....
        /*073c*/ 	.word	0x00007830
        /*0740*/ 	.word	0x00000006
        /*0744*/ 	.word	0x00000000
        /*0748*/ 	.short	0x010a
        /*074a*/ 	.byte	0x3f
	.zero		1


	//   ....[104]....
        /*074c*/ 	.word	0x000078c0
        /*0750*/ 	.word	0x00000007
        /*0754*/ 	.word	0x00000000
        /*0758*/ 	.short	0x010a
        /*075a*/ 	.byte	0x3f
	.zero		1


	//   ....[105]....
        /*075c*/ 	.word	0x00007950
        /*0760*/ 	.word	0x00000006
        /*0764*/ 	.word	0x00000000
        /*0768*/ 	.short	0x010a
        /*076a*/ 	.byte	0x3f
	.zero		1


	//   ....[106]....
        /*076c*/ 	.word	0x000079e0
        /*0770*/ 	.word	0x00000007
        /*0774*/ 	.word	0x00000000
        /*0778*/ 	.short	0x010a
        /*077a*/ 	.byte	0x3f
	.zero		1


	//   ....[107]....
        /*077c*/ 	.word	0x00007a70
        /*0780*/ 	.word	0x00000006
        /*0784*/ 	.word	0x00000000
        /*0788*/ 	.short	0x010a
        /*078a*/ 	.byte	0x3f
	.zero		1


	//   ....[108]....
        /*078c*/ 	.word	0x00007b00
        /*0790*/ 	.word	0x00000007
        /*0794*/ 	.word	0x00000000
        /*0798*/ 	.short	0x010a
        /*079a*/ 	.byte	0x3f
	.zero		1


	//   ....[109]....
        /*079c*/ 	.word	0x00007b90
        /*07a0*/ 	.word	0x00000006
        /*07a4*/ 	.word	0x00000000
        /*07a8*/ 	.short	0x010a
        /*07aa*/ 	.byte	0x3f
	.zero		1


	//   ....[110]....
        /*07ac*/ 	.word	0x00007c20
        /*07b0*/ 	.word	0x00000007
        /*07b4*/ 	.word	0x00000000
        /*07b8*/ 	.short	0x010a
        /*07ba*/ 	.byte	0x3f
	.zero		1


	//   ....[111]....
        /*07bc*/ 	.word	0x00007cb0
        /*07c0*/ 	.word	0x00000006
        /*07c4*/ 	.word	0x00000000
        /*07c8*/ 	.short	0x010a
        /*07ca*/ 	.byte	0x3f
	.zero		1


	//   ....[112]....
        /*07cc*/ 	.word	0x00007d40
        /*07d0*/ 	.word	0x00000007
        /*07d4*/ 	.word	0x00000000
        /*07d8*/ 	.short	0x010a
        /*07da*/ 	.byte	0x3f
	.zero		1


	//   ....[113]....
        /*07dc*/ 	.word	0x00007dd0
        /*07e0*/ 	.word	0x00000006
        /*07e4*/ 	.word	0x00000000
        /*07e8*/ 	.short	0x010a
        /*07ea*/ 	.byte	0x3f
	.zero		1


	//   ....[114]....
        /*07ec*/ 	.word	0x00007e60
        /*07f0*/ 	.word	0x00000007
        /*07f4*/ 	.word	0x00000000
        /*07f8*/ 	.short	0x010a
        /*07fa*/ 	.byte	0x3f
	.zero		1


	//   ....[115]....
        /*07fc*/ 	.word	0x00007ef0
        /*0800*/ 	.word	0x00000006
        /*0804*/ 	.word	0x00000000
        /*0808*/ 	.short	0x010a
        /*080a*/ 	.byte	0x3f
	.zero		1


	//   ....[116]....
        /*080c*/ 	.word	0x00007f80
        /*0810*/ 	.word	0x00000007
        /*0814*/ 	.word	0x00000000
        /*0818*/ 	.short	0x010a
        /*081a*/ 	.byte	0x3f
	.zero		1


	//   ....[117]....
        /*081c*/ 	.word	0x00008010
        /*0820*/ 	.word	0x00000006
        /*0824*/ 	.word	0x00000000
        /*0828*/ 	.short	0x010a
        /*082a*/ 	.byte	0x3f
	.zero		1


	//   ....[118]....
        /*082c*/ 	.word	0x000080a0
        /*0830*/ 	.word	0x00000007
        /*0834*/ 	.word	0x00000000
        /*0838*/ 	.short	0x010a
        /*083a*/ 	.byte	0x3f
	.zero		1


	//   ....[119]....
        /*083c*/ 	.word	0x00008130
        /*0840*/ 	.word	0x00000006
        /*0844*/ 	.word	0x00000000
        /*0848*/ 	.short	0x010a
        /*084a*/ 	.byte	0x3f
	.zero		1


	//   ....[120]....
        /*084c*/ 	.word	0x000081c0
        /*0850*/ 	.word	0x00000007
        /*0854*/ 	.word	0x00000000
        /*0858*/ 	.short	0x010a
        /*085a*/ 	.byte	0x3f
	.zero		1


	//   ....[121]....
        /*085c*/ 	.word	0x00008250
        /*0860*/ 	.word	0x00000006
        /*0864*/ 	.word	0x00000000
        /*0868*/ 	.short	0x010a
        /*086a*/ 	.byte	0x3f
	.zero		1


	//   ....[122]....
        /*086c*/ 	.word	0x000082e0
        /*0870*/ 	.word	0x00000007
        /*0874*/ 	.word	0x00000000
        /*0878*/ 	.short	0x010a
        /*087a*/ 	.byte	0x3f
	.zero		1


	//   ....[123]....
        /*087c*/ 	.word	0x00008370
        /*0880*/ 	.word	0x00000006
        /*0884*/ 	.word	0x00000000
        /*0888*/ 	.short	0x010a
        /*088a*/ 	.byte	0x3f
	.zero		1


	//   ....[124]....
        /*088c*/ 	.word	0x00008400
        /*0890*/ 	.word	0x00000007
        /*0894*/ 	.word	0x00000000
        /*0898*/ 	.short	0x010a
        /*089a*/ 	.byte	0x3f
	.zero		1


	//   ....[125]....
        /*089c*/ 	.word	0x00008490
        /*08a0*/ 	.word	0x00000006
        /*08a4*/ 	.word	0x00000000
        /*08a8*/ 	.short	0x010a
        /*08aa*/ 	.byte	0x3f
	.zero		1


	//   ....[126]....
        /*08ac*/ 	.word	0x00008520
        /*08b0*/ 	.word	0x00000007
        /*08b4*/ 	.word	0x00000000
        /*08b8*/ 	.short	0x010a
        /*08ba*/ 	.byte	0x3f
	.zero		1


	//   ....[127]....
        /*08bc*/ 	.word	0x000085b0
        /*08c0*/ 	.word	0x00000006
        /*08c4*/ 	.word	0x00000000
        /*08c8*/ 	.short	0x010a
        /*08ca*/ 	.byte	0x3f
	.zero		1


	//   ....[128]....
        /*08cc*/ 	.word	0x00008640
        /*08d0*/ 	.word	0x00000007
        /*08d4*/ 	.word	0x00000000
        /*08d8*/ 	.short	0x010a
        /*08da*/ 	.byte	0x3f
	.zero		1


	//   ....[129]....
        /*08dc*/ 	.word	0x000086d0
        /*08e0*/ 	.word	0x00000006
        /*08e4*/ 	.word	0x00000000
        /*08e8*/ 	.short	0x010a
        /*08ea*/ 	.byte	0x3f
	.zero		1


	//   ....[130]....
        /*08ec*/ 	.word	0x00008760
        /*08f0*/ 	.word	0x00000007
        /*08f4*/ 	.word	0x00000000
        /*08f8*/ 	.short	0x010a
        /*08fa*/ 	.byte	0x3f
	.zero		1


	//   ....[131]....
        /*08fc*/ 	.word	0x000087f0
        /*0900*/ 	.word	0x00000006
        /*0904*/ 	.word	0x00000000
        /*0908*/ 	.short	0x010a
        /*090a*/ 	.byte	0x3f
	.zero		1


	//   ....[132]....
        /*090c*/ 	.word	0x00008880
        /*0910*/ 	.word	0x00000007
        /*0914*/ 	.word	0x00000000
        /*0918*/ 	.short	0x010a
        /*091a*/ 	.byte	0x3f
	.zero		1


	//   ....[133]....
        /*091c*/ 	.word	0x00008910
        /*0920*/ 	.word	0x00000006
        /*0924*/ 	.word	0x00000000
        /*0928*/ 	.short	0x010a
        /*092a*/ 	.byte	0x3f
	.zero		1


	//   ....[134]....
        /*092c*/ 	.word	0x000089a0
        /*0930*/ 	.word	0x00000007
        /*0934*/ 	.word	0x00000000
        /*0938*/ 	.short	0x010a
        /*093a*/ 	.byte	0x3f
	.zero		1


	//   ....[135]....
        /*093c*/ 	.word	0x00008a30
        /*0940*/ 	.word	0x00000006
        /*0944*/ 	.word	0x00000000
        /*0948*/ 	.short	0x010a
        /*094a*/ 	.byte	0x3f
	.zero		1


	//   ....[136]....
        /*094c*/ 	.word	0x00008ac0
        /*0950*/ 	.word	0x00000007
        /*0954*/ 	.word	0x00000000
        /*0958*/ 	.short	0x010a
        /*095a*/ 	.byte	0x3f
	.zero		1


	//   ....[137]....
        /*095c*/ 	.word	0x00008b50
        /*0960*/ 	.word	0x00000006
        /*0964*/ 	.word	0x00000000
        /*0968*/ 	.short	0x010a
        /*096a*/ 	.byte	0x3f
	.zero		1


	//   ....[138]....
        /*096c*/ 	.word	0x00008be0
        /*0970*/ 	.word	0x00000007
        /*0974*/ 	.word	0x00000000
        /*0978*/ 	.short	0x010a
        /*097a*/ 	.byte	0x3f
	.zero		1


	//   ....[139]....
        /*097c*/ 	.word	0x00008c70
        /*0980*/ 	.word	0x00000006
        /*0984*/ 	.word	0x00000000
        /*0988*/ 	.short	0x010a
        /*098a*/ 	.byte	0x3f
	.zero		1


	//   ....[140]....
        /*098c*/ 	.word	0x00008d00
        /*0990*/ 	.word	0x00000005
        /*0994*/ 	.word	0x00000000
        /*0998*/ 	.short	0x010a
        /*099a*/ 	.byte	0x3f
	.zero		1


	//   ....[141]....
        /*099c*/ 	.word	0x00008d70
        /*09a0*/ 	.word	0x00000003
        /*09a4*/ 	.word	0xfffffff8
        /*09a8*/ 	.short	0x010a
        /*09aa*/ 	.byte	0x3f
	.zero		1


	//   ....[142]....
        /*09ac*/ 	.word	0x00008dc0
        /*09b0*/ 	.word	0x00000003
        /*09b4*/ 	.word	0x00000000
        /*09b8*/ 	.short	0x010a
        /*09ba*/ 	.byte	0x3f
	.zero		1


	//   ....[143]....
        /*09bc*/ 	.word	0x00008e20
        /*09c0*/ 	.word	0x00000005
        /*09c4*/ 	.word	0x00000000
        /*09c8*/ 	.short	0x010a
        /*09ca*/ 	.byte	0x3f
	.zero		1


	//   ....[144]....
        /*09cc*/ 	.word	0x00008e80
        /*09d0*/ 	.word	0x00000003
        /*09d4*/ 	.word	0x00000008
        /*09d8*/ 	.short	0x010a
        /*09da*/ 	.byte	0x3f
	.zero		1


	//   ....[145]....
        /*09dc*/ 	.word	0x00008f50
        /*09e0*/ 	.word	0x0000000c
        /*09e4*/ 	.word	0x00000148
        /*09e8*/ 	.short	0x010a
        /*09ea*/ 	.byte	0x3f
	.zero		1


	//   ....[146]....
        /*09ec*/ 	.word	0x00009020
        /*09f0*/ 	.word	0x00000007
        /*09f4*/ 	.word	0x00000000
        /*09f8*/ 	.short	0x010a
        /*09fa*/ 	.byte	0x3f
	.zero		1


	//   ....[147]....
        /*09fc*/ 	.word	0x00009070
        /*0a00*/ 	.word	0x00000006
        /*0a04*/ 	.word	0x00000000
        /*0a08*/ 	.short	0x010a
        /*0a0a*/ 	.byte	0x3f
	.zero		1


	//   ....[148]....
        /*0a0c*/ 	.word	0x000090c0
        /*0a10*/ 	.word	0x00000007
        /*0a14*/ 	.word	0x00000000
        /*0a18*/ 	.short	0x010a
        /*0a1a*/ 	.byte	0x3f
	.zero		1


	//   ....[149]....
        /*0a1c*/ 	.word	0x00009110
        /*0a20*/ 	.word	0x00000006
        /*0a24*/ 	.word	0x00000000
        /*0a28*/ 	.short	0x010a
        /*0a2a*/ 	.byte	0x3f
	.zero		1


	//   ....[150]....
        /*0a2c*/ 	.word	0x00009160
        /*0a30*/ 	.word	0x00000007
        /*0a34*/ 	.word	0x00000000
        /*0a38*/ 	.short	0x010a
        /*0a3a*/ 	.byte	0x3f
	.zero		1


	//   ....[151]....
        /*0a3c*/ 	.word	0x000091b0
        /*0a40*/ 	.word	0x00000006
        /*0a44*/ 	.word	0x00000000
        /*0a48*/ 	.short	0x010a
        /*0a4a*/ 	.byte	0x3f
	.zero		1


	//   ....[152]....
        /*0a4c*/ 	.word	0x00009200
        /*0a50*/ 	.word	0x00000007
        /*0a54*/ 	.word	0x00000000
        /*0a58*/ 	.short	0x010a
        /*0a5a*/ 	.byte	0x3f
	.zero		1


	//   ....[153]....
        /*0a5c*/ 	.word	0x00009250
        /*0a60*/ 	.word	0x00000006
        /*0a64*/ 	.word	0x00000000
        /*0a68*/ 	.short	0x010a
        /*0a6a*/ 	.byte	0x3f
	.zero		1


	//   ....[154]....
        /*0a6c*/ 	.word	0x000092a0
        /*0a70*/ 	.word	0x00000007
        /*0a74*/ 	.word	0x00000000
        /*0a78*/ 	.short	0x010a
        /*0a7a*/ 	.byte	0x3f
	.zero		1


	//   ....[155]....
        /*0a7c*/ 	.word	0x000092f0
        /*0a80*/ 	.word	0x00000006
        /*0a84*/ 	.word	0x00000000
        /*0a88*/ 	.short	0x010a
        /*0a8a*/ 	.byte	0x3f
	.zero		1


	//   ....[156]....
        /*0a8c*/ 	.word	0x00009340
        /*0a90*/ 	.word	0x00000007
        /*0a94*/ 	.word	0x00000000
        /*0a98*/ 	.short	0x010a
        /*0a9a*/ 	.byte	0x3f
	.zero		1


	//   ....[157]....
        /*0a9c*/ 	.word	0x00009390
        /*0aa0*/ 	.word	0x00000006
        /*0aa4*/ 	.word	0x00000000
        /*0aa8*/ 	.short	0x010a
        /*0aaa*/ 	.byte	0x3f
	.zero		1


	//   ....[158]....
        /*0aac*/ 	.word	0x000093e0
        /*0ab0*/ 	.word	0x00000007
        /*0ab4*/ 	.word	0x00000000
        /*0ab8*/ 	.short	0x010a
        /*0aba*/ 	.byte	0x3f
	.zero		1


	//   ....[159]....
        /*0abc*/ 	.word	0x00009430
        /*0ac0*/ 	.word	0x00000006
        /*0ac4*/ 	.word	0x00000000
        /*0ac8*/ 	.short	0x010a
        /*0aca*/ 	.byte	0x3f
	.zero		1


	//   ....[160]....
        /*0acc*/ 	.word	0x00009480
        /*0ad0*/ 	.word	0x00000007
        /*0ad4*/ 	.word	0x00000000
        /*0ad8*/ 	.short	0x010a
        /*0ada*/ 	.byte	0x3f
	.zero		1


	//   ....[161]....
        /*0adc*/ 	.word	0x000094d0
        /*0ae0*/ 	.word	0x00000006
        /*0ae4*/ 	.word	0x00000000
        /*0ae8*/ 	.short	0x010a
        /*0aea*/ 	.byte	0x3f
	.zero		1


	//   ....[162]....
        /*0aec*/ 	.word	0x00009520
        /*0af0*/ 	.word	0x00000007
        /*0af4*/ 	.word	0x00000000
        /*0af8*/ 	.short	0x010a
        /*0afa*/ 	.byte	0x3f
	.zero		1


	//   ....[163]....
        /*0afc*/ 	.word	0x00009570
        /*0b00*/ 	.word	0x00000006
        /*0b04*/ 	.word	0x00000000
        /*0b08*/ 	.short	0x010a
        /*0b0a*/ 	.byte	0x3f
	.zero		1


	//   ....[164]....
        /*0b0c*/ 	.word	0x000095c0
        /*0b10*/ 	.word	0x00000007
        /*0b14*/ 	.word	0x00000000
        /*0b18*/ 	.short	0x010a
        /*0b1a*/ 	.byte	0x3f
	.zero		1


	//   ....[165]....
        /*0b1c*/ 	.word	0x00009610
        /*0b20*/ 	.word	0x00000006
        /*0b24*/ 	.word	0x00000000
        /*0b28*/ 	.short	0x010a
        /*0b2a*/ 	.byte	0x3f
	.zero		1


	//   ....[166]....
        /*0b2c*/ 	.word	0x00009660
        /*0b30*/ 	.word	0x00000007
        /*0b34*/ 	.word	0x00000000
        /*0b38*/ 	.short	0x010a
        /*0b3a*/ 	.byte	0x3f
	.zero		1


	//   ....[167]....
        /*0b3c*/ 	.word	0x000096b0
        /*0b40*/ 	.word	0x00000006
        /*0b44*/ 	.word	0x00000000
        /*0b48*/ 	.short	0x010a
        /*0b4a*/ 	.byte	0x3f
	.zero		1


	//   ....[168]....
        /*0b4c*/ 	.word	0x00009700
        /*0b50*/ 	.word	0x00000007
        /*0b54*/ 	.word	0x00000000
        /*0b58*/ 	.short	0x010a
        /*0b5a*/ 	.byte	0x3f
	.zero		1


	//   ....[169]....
        /*0b5c*/ 	.word	0x00009750
        /*0b60*/ 	.word	0x00000006
        /*0b64*/ 	.word	0x00000000
        /*0b68*/ 	.short	0x010a
        /*0b6a*/ 	.byte	0x3f
	.zero		1


	//   ....[170]....
        /*0b6c*/ 	.word	0x000097a0
        /*0b70*/ 	.word	0x00000007
        /*0b74*/ 	.word	0x00000000
        /*0b78*/ 	.short	0x010a
        /*0b7a*/ 	.byte	0x3f
	.zero		1


	//   ....[171]....
        /*0b7c*/ 	.word	0x000097f0
        /*0b80*/ 	.word	0x00000006
        /*0b84*/ 	.word	0x00000000
        /*0b88*/ 	.short	0x010a
        /*0b8a*/ 	.byte	0x3f
	.zero		1


	//   ....[172]....
        /*0b8c*/ 	.word	0x00009840
        /*0b90*/ 	.word	0x00000007
        /*0b94*/ 	.word	0x00000000
        /*0b98*/ 	.short	0x010a
        /*0b9a*/ 	.byte	0x3f
	.zero		1


	//   ....[173]....
        /*0b9c*/ 	.word	0x00009890
        /*0ba0*/ 	.word	0x00000006
        /*0ba4*/ 	.word	0x00000000
        /*0ba8*/ 	.short	0x010a
        /*0baa*/ 	.byte	0x3f
	.zero		1


	//   ....[174]....
        /*0bac*/ 	.word	0x000098e0
        /*0bb0*/ 	.word	0x00000007
        /*0bb4*/ 	.word	0x00000000
        /*0bb8*/ 	.short	0x010a
        /*0bba*/ 	.byte	0x3f
	.zero		1


	//   ....[175]....
        /*0bbc*/ 	.word	0x00009930
        /*0bc0*/ 	.word	0x00000006
        /*0bc4*/ 	.word	0x00000000
        /*0bc8*/ 	.short	0x010a
        /*0bca*/ 	.byte	0x3f
	.zero		1


	//   ....[176]....
        /*0bcc*/ 	.word	0x00009980
        /*0bd0*/ 	.word	0x00000007
        /*0bd4*/ 	.word	0x00000000
        /*0bd8*/ 	.short	0x010a
        /*0bda*/ 	.byte	0x3f
	.zero		1


	//   ....[177]....
        /*0bdc*/ 	.word	0x000099d0
        /*0be0*/ 	.word	0x00000006
        /*0be4*/ 	.word	0x00000000
        /*0be8*/ 	.short	0x010a
        /*0bea*/ 	.byte	0x3f
	.zero		1


	//   ....[178]....
        /*0bec*/ 	.word	0x00009a20
        /*0bf0*/ 	.word	0x00000007
        /*0bf4*/ 	.word	0x00000000
        /*0bf8*/ 	.short	0x010a
        /*0bfa*/ 	.byte	0x3f
	.zero		1


	//   ....[179]....
        /*0bfc*/ 	.word	0x00009a70
        /*0c00*/ 	.word	0x00000006
        /*0c04*/ 	.word	0x00000000
        /*0c08*/ 	.short	0x010a
        /*0c0a*/ 	.byte	0x3f
	.zero		1


	//   ....[180]....
        /*0c0c*/ 	.word	0x00009ac0
        /*0c10*/ 	.word	0x00000007
        /*0c14*/ 	.word	0x00000000
        /*0c18*/ 	.short	0x010a
        /*0c1a*/ 	.byte	0x3f
	.zero		1


	//   ....[181]....
        /*0c1c*/ 	.word	0x00009b10
        /*0c20*/ 	.word	0x00000006
        /*0c24*/ 	.word	0x00000000
        /*0c28*/ 	.short	0x010a
        /*0c2a*/ 	.byte	0x3f
	.zero		1


	//   ....[182]....
        /*0c2c*/ 	.word	0x00009b60
        /*0c30*/ 	.word	0x00000007
        /*0c34*/ 	.word	0x00000000
        /*0c38*/ 	.short	0x010a
        /*0c3a*/ 	.byte	0x3f
	.zero		1


	//   ....[183]....
        /*0c3c*/ 	.word	0x00009bb0
        /*0c40*/ 	.word	0x00000006
        /*0c44*/ 	.word	0x00000000
        /*0c48*/ 	.short	0x010a
        /*0c4a*/ 	.byte	0x3f
	.zero		1


	//   ....[184]....
        /*0c4c*/ 	.word	0x00009c00
        /*0c50*/ 	.word	0x00000007
        /*0c54*/ 	.word	0x00000000
        /*0c58*/ 	.short	0x010a
        /*0c5a*/ 	.byte	0x3f
	.zero		1


	//   ....[185]....
        /*0c5c*/ 	.word	0x00009c50
        /*0c60*/ 	.word	0x00000006
        /*0c64*/ 	.word	0x00000000
        /*0c68*/ 	.short	0x010a
        /*0c6a*/ 	.byte	0x3f
	.zero		1


	//----- nvinfo : EIATTR_NUM_MBARRIERS
	.align		4
.L_37:
        /*0c6c*/ 	.byte	0x03, 0x38
        /*0c6e*/ 	.short	0x0058


	//----- nvinfo : EIATTR_EXIT_INSTR_OFFSETS
	.align		4
        /*0c70*/ 	.byte	0x04, 0x1c
        /*0c72*/ 	.short	(.L_39 - .L_38)


	//   ....[0]....
.L_38:
        /*0c74*/ 	.word	0x000018c0


	//   ....[1]....
        /*0c78*/ 	.word	0x00001920


	//   ....[2]....
        /*0c7c*/ 	.word	0x00006880


	//   ....[3]....
        /*0c80*/ 	.word	0x000068b0


	//   ....[4]....
        /*0c84*/ 	.word	0x00008d50


	//----- nvinfo : EIATTR_MAX_THREADS
	.align		4
.L_39:
        /*0c88*/ 	.byte	0x04, 0x05
        /*0c8a*/ 	.short	(.L_41 - .L_40)
.L_40:
        /*0c8c*/ 	.word	0x00000180
        /*0c90*/ 	.word	0x00000001
        /*0c94*/ 	.word	0x00000001


	//----- nvinfo : EIATTR_CRS_STACK_SIZE
	.align		4
.L_41:
        /*0c98*/ 	.byte	0x04, 0x1e
        /*0c9a*/ 	.short	(.L_43 - .L_42)
.L_42:
        /*0c9c*/ 	.word	0x00000000


	//----- nvinfo : EIATTR_CBANK_PARAM_SIZE
	.align		4
.L_43:
        /*0ca0*/ 	.byte	0x03, 0x19
        /*0ca2*/ 	.short	0x0470


	//----- nvinfo : EIATTR_PARAM_CBANK
	.align		4
        /*0ca4*/ 	.byte	0x04, 0x0a
        /*0ca6*/ 	.short	(.L_45 - .L_44)
	.align		4
.L_44:
        /*0ca8*/ 	.word	index@(.nv.constant0._ZN7cutlass13device_kernelINS_4gemm6kernel13GemmUniversalIN4cute5tupleIJiiiiEEENS1_10collective13CollectiveMmaINS1_34MainloopSm90TmaGmmaWarpSpecializedILi41ENS5_IJNS4_1CILi2EEENSA_ILi1EEESC_EEENS1_32KernelTmaWarpSpecializedPingpongEEENS5_IJNSA_ILi64EEENSA_ILi112EEENSA_ILi16EEEEEENS_10bfloat16_tENS5_IJlSC_lEEESK_SL_NS4_8TiledMMAINS4_8MMA_AtomIJNS4_4SM904GMMA27MMA_64x16x16_F32BF16BF16_SSILNSP_5MajorE0ELSR_0ELNSP_7ScaleInE1ELSS_1EEEEEENS4_6LayoutINS5_IJSC_SC_SC_EEENS5_IJNSA_ILi0EEESX_SX_EEEEENS5_IJNS4_10UnderscoreES10_S10_EEEEENS4_13SM90_TMA_LOADENS4_14ComposedLayoutINS4_7SwizzleILi1ELi4ELi3EEENS4_18smem_ptr_flag_bitsILi16EEENSV_INS5_IJNSA_ILi8EEESI_EEENS5_IJSI_SC_EEEEEEEvNS4_8identityENS4_23SM90_TMA_LOAD_MULTICASTES1D_vS1E_EENS_8epilogue10collective6detail29Sm90TmaWarpSpecializedAdapterINS1I_15DefaultEpilogueISK_SL_SL_NS1H_6thread17LinearCombinationISK_Li1EffLNS1M_9ScaleType4KindE0ELNS_15FloatRoundStyleE2ESK_EENS1_15EpilogueDefaultEEEEEvvEEEEvNT_6ParamsE)
        /*0cac*/ 	.short	0x0210
        /*0cae*/ 	.short	0x0470


	//----- nvinfo : EIATTR_SW_WAR
	.align		4
.L_45:
        /*0cb0*/ 	.byte	0x04, 0x36
        /*0cb2*/ 	.short	(.L_47 - .L_46)
.L_46:
        /*0cb4*/ 	.word	0x00000008
.L_47:


//--------------------- .nv.callgraph             --------------------------
	.section	.nv.callgraph,"",@"SHT_CUDA_CALLGRAPH"
	.align	4
	.sectionentsize	8
	.align		4
        /*0000*/ 	.word	0x00000000
	.align		4
        /*0004*/ 	.word	0xffffffff
	.align		4
        /*0008*/ 	.word	index@(_ZN7cutlass13device_kernelINS_4gemm6kernel13GemmUniversalIN4cute5tupleIJiiiiEEENS1_10collective13CollectiveMmaINS1_34MainloopSm90TmaGmmaWarpSpecializedILi41ENS5_IJNS4_1CILi2EEENSA_ILi1EEESC_EEENS1_32KernelTmaWarpSpecializedPingpongEEENS5_IJNSA_ILi64EEENSA_ILi112EEENSA_ILi16EEEEEENS_10bfloat16_tENS5_IJlSC_lEEESK_SL_NS4_8TiledMMAINS4_8MMA_AtomIJNS4_4SM904GMMA27MMA_64x16x16_F32BF16BF16_SSILNSP_5MajorE0ELSR_0ELNSP_7ScaleInE1ELSS_1EEEEEENS4_6LayoutINS5_IJSC_SC_SC_EEENS5_IJNSA_ILi0EEESX_SX_EEEEENS5_IJNS4_10UnderscoreES10_S10_EEEEENS4_13SM90_TMA_LOADENS4_14ComposedLayoutINS4_7SwizzleILi1ELi4ELi3EEENS4_18smem_ptr_flag_bitsILi16EEENSV_INS5_IJNSA_ILi8EEESI_EEENS5_IJSI_SC_EEEEEEEvNS4_8identityENS4_23SM90_TMA_LOAD_MULTICASTES1D_vS1E_EENS_8epilogue10collective6detail29Sm90TmaWarpSpecializedAdapterINS1I_15DefaultEpilogueISK_SL_SL_NS1H_6thread17LinearCombinationISK_Li1EffLNS1M_9ScaleType4KindE0ELNS_15FloatRoundStyleE2ESK_EENS1_15EpilogueDefaultEEEEEvvEEEEvNT_6ParamsE)
	.align		4
        /*000c*/ 	.word	index@(__assertfail)
	.align		4
        /*0010*/ 	.word	0x00000000
	.align		4
        /*0014*/ 	.word	0xfffffffe
	.align		4
        /*0018*/ 	.word	0x00000000
	.align		4
        /*001c*/ 	.word	0xfffffffd
	.align		4
        /*0020*/ 	.word	0x00000000
	.align		4
        /*0024*/ 	.word	0xfffffffc


//--------------------- .nv.constant4             --------------------------
	.section	.nv.constant4,"a",@progbits
	.align	8
	.align		8
.nv.constant4:
        /*0000*/ 	.dword	__assertfail
	.align		8
        /*0008*/ 	.dword	__unnamed_1
	.align		8
        /*0010*/ 	.dword	_ZN40_INTERNAL_1ff1c925_4_k_cu_352fdb1e_179754cuda3std3__45__cpo5beginE
	.align		8
        /*0018*/ 	.dword	_ZN40_INTERNAL_1ff1c925_4_k_cu_352fdb1e_179754cuda3std3__45__cpo3endE
	.align		8
        /*0020*/ 	.dword	_ZN40_INTERNAL_1ff1c925_4_k_cu_352fdb1e_179754cuda3std3__45__cpo6cbeginE
	.align		8
        /*0028*/ 	.dword	_ZN40_INTERNAL_1ff1c925_4_k_cu_352fdb1e_179754cuda3std3__45__cpo4cendE
	.align		8
        /*0030*/ 	.dword	_ZN40_INTERNAL_1ff1c925_4_k_cu_352fdb1e_179754cuda3std3__442_GLOBAL__N__1ff1c925_4_k_cu_352fdb1e_179756ignoreE
	.align		8
        /*0038*/ 	.dword	_ZN40_INTERNAL_1ff1c925_4_k_cu_352fdb1e_179754cuda3std3__419piecewise_constructE
	.align		8
        /*0040*/ 	.dword	_ZN40_INTERNAL_1ff1c925_4_k_cu_352fdb1e_179754cuda3std3__48in_placeE
	.align		8
        /*0048*/ 	.dword	_ZN40_INTERNAL_1ff1c925_4_k_cu_352fdb1e_179754cuda3std6ranges3__45__cpo4swapE
	.align		8
        /*0050*/ 	.dword	_ZN40_INTERNAL_1ff1c925_4_k_cu_352fdb1e_179754cuda3std6ranges3__45__cpo9iter_moveE
	.align		8
        /*0058*/ 	.dword	_ZN40_INTERNAL_1ff1c925_4_k_cu_352fdb1e_179754cute7productE
	.align		8
        /*0060*/ 	.dword	_ZN40_INTERNAL_1ff1c925_4_k_cu_352fdb1e_179754cute1_E
	.align		8
        /*0068*/ 	.dword	$str$22
	.align		8
        /*0070*/ 	.dword	$str$23


//--------------------- .text._ZN7cutlass13device_kernelINS_4gemm6kernel13GemmUniversalIN4cute5tupleIJiiiiEEENS1_10collective13CollectiveMmaINS1_34MainloopSm90TmaGmmaWarpSpecializedILi41ENS5_IJNS4_1CILi2EEENSA_ILi1EEESC_EEENS1_32KernelTmaWarpSpecializedPingpongEEENS5_IJNSA_ILi64EEENSA_ILi112EEENSA_ILi16EEEEEENS_10bfloat16_tENS5_IJlSC_lEEESK_SL_NS4_8TiledMMAINS4_8MMA_AtomIJNS4_4SM904GMMA27MMA_64x16x16_F32BF16BF16_SSILNSP_5MajorE0ELSR_0ELNSP_7ScaleInE1ELSS_1EEEEEENS4_6LayoutINS5_IJSC_SC_SC_EEENS5_IJNSA_ILi0EEESX_SX_EEEEENS5_IJNS4_10UnderscoreES10_S10_EEEEENS4_13SM90_TMA_LOADENS4_14ComposedLayoutINS4_7SwizzleILi1ELi4ELi3EEENS4_18smem_ptr_flag_bitsILi16EEENSV_INS5_IJNSA_ILi8EEESI_EEENS5_IJSI_SC_EEEEEEEvNS4_8identityENS4_23SM90_TMA_LOAD_MULTICASTES1D_vS1E_EENS_8epilogue10collective6detail29Sm90TmaWarpSpecializedAdapterINS1I_15DefaultEpilogueISK_SL_SL_NS1H_6thread17LinearCombinationISK_Li1EffLNS1M_9ScaleType4KindE0ELNS_15FloatRoundStyleE2ESK_EENS1_15EpilogueDefaultEEEEEvvEEEEvNT_6ParamsE --------------------------
	.section	.text._ZN7cutlass13device_kernelINS_4gemm6kernel13GemmUniversalIN4cute5tupleIJiiiiEEENS1_10collective13CollectiveMmaINS1_34MainloopSm90TmaGmmaWarpSpecializedILi41ENS5_IJNS4_1CILi2EEENSA_ILi1EEESC_EEENS1_32KernelTmaWarpSpecializedPingpongEEENS5_IJNSA_ILi64EEENSA_ILi112EEENSA_ILi16EEEEEENS_10bfloat16_tENS5_IJlSC_lEEESK_SL_NS4_8TiledMMAINS4_8MMA_AtomIJNS4_4SM904GMMA27MMA_64x16x16_F32BF16BF16_SSILNSP_5MajorE0ELSR_0ELNSP_7ScaleInE1ELSS_1EEEEEENS4_6LayoutINS5_IJSC_SC_SC_EEENS5_IJNSA_ILi0EEESX_SX_EEEEENS5_IJNS4_10UnderscoreES10_S10_EEEEENS4_13SM90_TMA_LOADENS4_14ComposedLayoutINS4_7SwizzleILi1ELi4ELi3EEENS4_18smem_ptr_flag_bitsILi16EEENSV_INS5_IJNSA_ILi8EEESI_EEENS5_IJSI_SC_EEEEEEEvNS4_8identityENS4_23SM90_TMA_LOAD_MULTICASTES1D_vS1E_EENS_8epilogue10collective6detail29Sm90TmaWarpSpecializedAdapterINS1I_15DefaultEpilogueISK_SL_SL_NS1H_6thread17LinearCombinationISK_Li1EffLNS1M_9ScaleType4KindE0ELNS_15FloatRoundStyleE2ESK_EENS1_15EpilogueDefaultEEEEEvvEEEEvNT_6ParamsE,"ax",@progbits
	.align	128
.text._ZN7cutlass13device_kernelINS_4gemm6kernel13GemmUniversalIN4cute5tupleIJiiiiEEENS1_10collective13CollectiveMmaINS1_34MainloopSm90TmaGmmaWarpSpecializedILi41ENS5_IJNS4_1CILi2EEENSA_ILi1EEESC_EEENS1_32KernelTmaWarpSpecializedPingpongEEENS5_IJNSA_ILi64EEENSA_ILi112EEENSA_ILi16EEEEEENS_10bfloat16_tENS5_IJlSC_lEEESK_SL_NS4_8TiledMMAINS4_8MMA_AtomIJNS4_4SM904GMMA27MMA_64x16x16_F32BF16BF16_SSILNSP_5MajorE0ELSR_0ELNSP_7ScaleInE1ELSS_1EEEEEENS4_6LayoutINS5_IJSC_SC_SC_EEENS5_IJNSA_ILi0EEESX_SX_EEEEENS5_IJNS4_10UnderscoreES10_S10_EEEEENS4_13SM90_TMA_LOADENS4_14ComposedLayoutINS4_7SwizzleILi1ELi4ELi3EEENS4_18smem_ptr_flag_bitsILi16EEENSV_INS5_IJNSA_ILi8EEESI_EEENS5_IJSI_SC_EEEEEEEvNS4_8identityENS4_23SM90_TMA_LOAD_MULTICASTES1D_vS1E_EENS_8epilogue10collective6detail29Sm90TmaWarpSpecializedAdapterINS1I_15DefaultEpilogueISK_SL_SL_NS1H_6thread17LinearCombinationISK_Li1EffLNS1M_9ScaleType4KindE0ELNS_15FloatRoundStyleE2ESK_EENS1_15EpilogueDefaultEEEEEvvEEEEvNT_6ParamsE:
        .type           _ZN7cutlass13device_kernelINS_4gemm6kernel13GemmUniversalIN4cute5tupleIJiiiiEEENS1_10collective13CollectiveMmaINS1_34MainloopSm90TmaGmmaWarpSpecializedILi41ENS5_IJNS4_1CILi2EEENSA_ILi1EEESC_EEENS1_32KernelTmaWarpSpecializedPingpongEEENS5_IJNSA_ILi64EEENSA_ILi112EEENSA_ILi16EEEEEENS_10bfloat16_tENS5_IJlSC_lEEESK_SL_NS4_8TiledMMAINS4_8MMA_AtomIJNS4_4SM904GMMA27MMA_64x16x16_F32BF16BF16_SSILNSP_5MajorE0ELSR_0ELNSP_7ScaleInE1ELSS_1EEEEEENS4_6LayoutINS5_IJSC_SC_SC_EEENS5_IJNSA_ILi0EEESX_SX_EEEEENS5_IJNS4_10UnderscoreES10_S10_EEEEENS4_13SM90_TMA_LOADENS4_14ComposedLayoutINS4_7SwizzleILi1ELi4ELi3EEENS4_18smem_ptr_flag_bitsILi16EEENSV_INS5_IJNSA_ILi8EEESI_EEENS5_IJSI_SC_EEEEEEEvNS4_8identityENS4_23SM90_TMA_LOAD_MULTICASTES1D_vS1E_EENS_8epilogue10collective6detail29Sm90TmaWarpSpecializedAdapterINS1I_15DefaultEpilogueISK_SL_SL_NS1H_6thread17LinearCombinationISK_Li1EffLNS1M_9ScaleType4KindE0ELNS_15FloatRoundStyleE2ESK_EENS1_15EpilogueDefaultEEEEEvvEEEEvNT_6ParamsE,@function
        .size           _ZN7cutlass13device_kernelINS_4gemm6kernel13GemmUniversalIN4cute5tupleIJiiiiEEENS1_10collective13CollectiveMmaINS1_34MainloopSm90TmaGmmaWarpSpecializedILi41ENS5_IJNS4_1CILi2EEENSA_ILi1EEESC_EEENS1_32KernelTmaWarpSpecializedPingpongEEENS5_IJNSA_ILi64EEENSA_ILi112EEENSA_ILi16EEEEEENS_10bfloat16_tENS5_IJlSC_lEEESK_SL_NS4_8TiledMMAINS4_8MMA_AtomIJNS4_4SM904GMMA27MMA_64x16x16_F32BF16BF16_SSILNSP_5MajorE0ELSR_0ELNSP_7ScaleInE1ELSS_1EEEEEENS4_6LayoutINS5_IJSC_SC_SC_EEENS5_IJNSA_ILi0EEESX_SX_EEEEENS5_IJNS4_10UnderscoreES10_S10_EEEEENS4_13SM90_TMA_LOADENS4_14ComposedLayoutINS4_7SwizzleILi1ELi4ELi3EEENS4_18smem_ptr_flag_bitsILi16EEENSV_INS5_IJNSA_ILi8EEESI_EEENS5_IJSI_SC_EEEEEEEvNS4_8identityENS4_23SM90_TMA_LOAD_MULTICASTES1D_vS1E_EENS_8epilogue10collective6detail29Sm90TmaWarpSpecializedAdapterINS1I_15DefaultEpilogueISK_SL_SL_NS1H_6thread17LinearCombinationISK_Li1EffLNS1M_9ScaleType4KindE0ELNS_15FloatRoundStyleE2ESK_EENS1_15EpilogueDefaultEEEEEvvEEEEvNT_6ParamsE,(.L_x_260 - _ZN7cutlass13device_kernelINS_4gemm6kernel13GemmUniversalIN4cute5tupleIJiiiiEEENS1_10collective13CollectiveMmaINS1_34MainloopSm90TmaGmmaWarpSpecializedILi41ENS5_IJNS4_1CILi2EEENSA_ILi1EEESC_EEENS1_32KernelTmaWarpSpecializedPingpongEEENS5_IJNSA_ILi64EEENSA_ILi112EEENSA_ILi16EEEEEENS_10bfloat16_tENS5_IJlSC_lEEESK_SL_NS4_8TiledMMAINS4_8MMA_AtomIJNS4_4SM904GMMA27MMA_64x16x16_F32BF16BF16_SSILNSP_5MajorE0ELSR_0ELNSP_7ScaleInE1ELSS_1EEEEEENS4_6LayoutINS5_IJSC_SC_SC_EEENS5_IJNSA_ILi0EEESX_SX_EEEEENS5_IJNS4_10UnderscoreES10_S10_EEEEENS4_13SM90_TMA_LOADENS4_14ComposedLayoutINS4_7SwizzleILi1ELi4ELi3EEENS4_18smem_ptr_flag_bitsILi16EEENSV_INS5_IJNSA_ILi8EEESI_EEENS5_IJSI_SC_EEEEEEEvNS4_8identityENS4_23SM90_TMA_LOAD_MULTICASTES1D_vS1E_EENS_8epilogue10collective6detail29Sm90TmaWarpSpecializedAdapterINS1I_15DefaultEpilogueISK_SL_SL_NS1H_6thread17LinearCombinationISK_Li1EffLNS1M_9ScaleType4KindE0ELNS_15FloatRoundStyleE2ESK_EENS1_15EpilogueDefaultEEEEEvvEEEEvNT_6ParamsE)
        .other          _ZN7cutlass13device_kernelINS_4gemm6kernel13GemmUniversalIN4cute5tupleIJiiiiEEENS1_10collective13CollectiveMmaINS1_34MainloopSm90TmaGmmaWarpSpecializedILi41ENS5_IJNS4_1CILi2EEENSA_ILi1EEESC_EEENS1_32KernelTmaWarpSpecializedPingpongEEENS5_IJNSA_ILi64EEENSA_ILi112EEENSA_ILi16EEEEEENS_10bfloat16_tENS5_IJlSC_lEEESK_SL_NS4_8TiledMMAINS4_8MMA_AtomIJNS4_4SM904GMMA27MMA_64x16x16_F32BF16BF16_SSILNSP_5MajorE0ELSR_0ELNSP_7ScaleInE1ELSS_1EEEEEENS4_6LayoutINS5_IJSC_SC_SC_EEENS5_IJNSA_ILi0EEESX_SX_EEEEENS5_IJNS4_10UnderscoreES10_S10_EEEEENS4_13SM90_TMA_LOADENS4_14ComposedLayoutINS4_7SwizzleILi1ELi4ELi3EEENS4_18smem_ptr_flag_bitsILi16EEENSV_INS5_IJNSA_ILi8EEESI_EEENS5_IJSI_SC_EEEEEEEvNS4_8identityENS4_23SM90_TMA_LOAD_MULTICASTES1D_vS1E_EENS_8epilogue10collective6detail29Sm90TmaWarpSpecializedAdapterINS1I_15DefaultEpilogueISK_SL_SL_NS1H_6thread17LinearCombinationISK_Li1EffLNS1M_9ScaleType4KindE0ELNS_15FloatRoundStyleE2ESK_EENS1_15EpilogueDefaultEEEEEvvEEEEvNT_6ParamsE,@"STO_CUDA_ENTRY STV_DEFAULT"
_ZN7cutlass13device_kernelINS_4gemm6kernel13GemmUniversalIN4cute5tupleIJiiiiEEENS1_10collective13CollectiveMmaINS1_34MainloopSm90TmaGmmaWarpSpecializedILi41ENS5_IJNS4_1CILi2EEENSA_ILi1EEESC_EEENS1_32KernelTmaWarpSpecializedPingpongEEENS5_IJNSA_ILi64EEENSA_ILi112EEENSA_ILi16EEEEEENS_10bfloat16_tENS5_IJlSC_lEEESK_SL_NS4_8TiledMMAINS4_8MMA_AtomIJNS4_4SM904GMMA27MMA_64x16x16_F32BF16BF16_SSILNSP_5MajorE0ELSR_0ELNSP_7ScaleInE1ELSS_1EEEEEENS4_6LayoutINS5_IJSC_SC_SC_EEENS5_IJNSA_ILi0EEESX_SX_EEEEENS5_IJNS4_10UnderscoreES10_S10_EEEEENS4_13SM90_TMA_LOADENS4_14ComposedLayoutINS4_7SwizzleILi1ELi4ELi3EEENS4_18smem_ptr_flag_bitsILi16EEENSV_INS5_IJNSA_ILi8EEESI_EEENS5_IJSI_SC_EEEEEEEvNS4_8identityENS4_23SM90_TMA_LOAD_MULTICASTES1D_vS1E_EENS_8epilogue10collective6detail29Sm90TmaWarpSpecializedAdapterINS1I_15DefaultEpilogueISK_SL_SL_NS1H_6thread17LinearCombinationISK_Li1EffLNS1M_9ScaleType4KindE0ELNS_15FloatRoundStyleE2ESK_EENS1_15EpilogueDefaultEEEEEvvEEEEvNT_6ParamsE:
[----:B------:R-:W0:Y:S02]  /*0000*/  LDC R1, c[0x0][0x28] ;  /* 0x00000a00ff017b82 */ /* 0x000e240000000800 */
[----:B0-----:R-:W-:Y:S01]  /*0010*/  VIADD R1, R1, 0xfffffff8 ;  /* 0xfffffff801017836 */ /* 0x001fe20000000000 */
[----:B------:R-:W0:Y:S01]  /*0020*/  S2R R4, SR_TID.X ;  /* 0x0000000000047919 */ /* 0x000e220000002100 */
[----:B------:R-:W-:Y:S01]  /*0030*/  ELECT P0, URZ, PT ;  /* 0x00000000003f782f */ /* 0x000fe20003800000 */
[----:B------:R-:W-:Y:S01]  /*0040*/  BSSY B0, `(.L_x_0) ;  /* 0x000000f000007945 */ /* 0x000fe20003800000 */
[--C-:B0-----:R-:W-:Y:S02]  /*0050*/  SHF.R.U32.HI R0, RZ, 0x5, R4.reuse ;  /* 0x00000005ff007819 */ /* 0x101fe40000011604 */
[----:B------:R-:W-:-:S03]  /*0060*/  SHF.R.U32.HI R7, RZ, 0x7, R4 ;  /* 0x00000007ff077819 */ /* 0x000fc60000011604 */
[----:B------:R-:W0:Y:S04]  /*0070*/  SHFL.IDX PT, R2, R0, RZ, 0x1f ;  /* 0x00001fff00027589 */ /* 0x000e2800000e0000 */
[----:B------:R1:W2:Y:S01]  /*0080*/  SHFL.IDX PT, R10, R7, RZ, 0x1f ;  /* 0x00001fff070a7589 */ /* 0x0002a200000e0000 */
[----:B0-----:R-:W-:-:S13]  /*0090*/  ISETP.NE.OR P0, PT, R2, RZ, !P0 ;  /* 0x000000ff0200720c */ /* 0x001fda0004705670 */
[----:B-12---:R-:W-:Y:S05]  /*00a0*/  @P0 BRA `(.L_x_1) ;  /* 0x0000000000200947 */ /* 0x006fea0003800000 */
[----:B------:R-:W-:Y:S02]  /*00b0*/  ULDC.64 UR4, c[0x0][0x198] ;  /* 0x0000660000047ab9 */ /* 0x000fe40000000a00 */
[----:B------:R-:W-:Y:S02]  /*00c0*/  UIADD3 UR6, UP0, UR4, 0xf0, URZ ;  /* 0x000000f004067890 */ /* 0x000fe4000ff1e03f */
[----:B------:R-:W-:Y:S02]  /*00d0*/  UIADD3 UR4, UP1, UR4, 0x1f0, URZ ;  /* 0x000001f004047890 */ /* 0x000fe4000ff3e03f */
[----:B------:R-:W-:Y:S02]  /*00e0*/  UIADD3.X UR7, URZ, UR5, URZ, UP0, !UPT ;  /* 0x000000053f077290 */ /* 0x000fe400087fe43f */
[----:B------:R-:W-:-:S07]  /*00f0*/  UIADD3.X UR5, URZ, UR5, URZ, UP1, !UPT ;  /* 0x000000053f057290 */ /* 0x000fce0008ffe43f */
[----:B------:R0:W-:Y:S02]  /*0100*/  UTMACCTL.PF [UR6] ;  /* 0x00000000060079b9 */ /* 0x0001e40008040000 */
[----:B------:R0:W-:Y:S02]  /*0110*/  UTMACCTL.PF [UR4] ;  /* 0x00000000040079b9 */ /* 0x0001e40008040000 */
[----:B0-----:R-:W-:Y:S01]  /*0120*/  NOP ;  /* 0x0000000000007918 */ /* 0x001fe20000000000 */
.L_x_1:
[----:B------:R-:W-:Y:S05]  /*0130*/  BSYNC B0 ;  /* 0x0000000000007941 */ /* 0x000fea0003800000 */
.L_x_0:
[----:B------:R-:W0:Y:S02]  /*0140*/  SHFL.IDX PT, R9, R0, RZ, 0x1f ;  /* 0x00001fff00097589 */ /* 0x000e2400000e0000 */
[----:B0-----:R-:W-:-:S13]  /*0150*/  ISETP.NE.AND P0, PT, R9, RZ, PT ;  /* 0x000000ff0900720c */ /* 0x001fda0003f05270 */
[----:B------:R-:W-:Y:S05]  /*0160*/  @P0 BRA `(.L_x_2) ;  /* 0x00000004008c0947 */ /* 0x000fea0003800000 */
[----:B------:R-:W-:Y:S01]  /*0170*/  ELECT P0, URZ, PT ;  /* 0x00000000003f782f */ /* 0x000fe20003800000 */
[----:B------:R-:W-:-:S12]  /*0180*/  BSSY B0, `(.L_x_2) ;  /* 0x0000061000007945 */ /* 0x000fd80003800000 */
[----:B------:R-:W-:Y:S05]  /*0190*/  @!P0 BRA `(.L_x_3) ;  /* 0x00000004007c8947 */ /* 0x000fea0003800000 */
[----:B------:R-:W0:Y:S01]  /*01a0*/  S2UR UR8, SR_CgaCtaId ;  /* 0x00000000000879c3 */ /* 0x000e220000008800 */
[----:B------:R-:W-:Y:S01]  /*01b0*/  UMOV UR4, 0x400 ;  /* 0x0000040000047882 */ /* 0x000fe20000000000 */
[----:B------:R-:W-:Y:S01]  /*01c0*/  UMOV UR5, 0x1 ;  /* 0x0000000100057882 */ /* 0x000fe20000000000 */
[----:B------:R-:W-:Y:S02]  /*01d0*/  UMOV UR6, 0x2 ;  /* 0x0000000200067882 */ /* 0x000fe40000000000 */
[----:B------:R-:W-:-:S04]  /*01e0*/  UIADD3 UR6, -UR6, 0x100000, URZ ;  /* 0x0010000006067890 */ /* 0x000fc8000fffe13f */
[----:B------:R-:W-:Y:S02]  /*01f0*/  USHF.L.U32 UR7, UR6, 0xb, URZ ;  /* 0x0000000b06077899 */ /* 0x000fe4000800063f */
[----:B------:R-:W-:Y:S02]  /*0200*/  USHF.L.U32 UR6, UR6, 0x1, URZ ;  /* 0x0000000106067899 */ /* 0x000fe4000800063f */
[----:B0-----:R-:W-:Y:S02]  /*0210*/  ULEA UR8, UR8, UR4, 0x18 ;  /* 0x0000000408087291 */ /* 0x001fe4000f8ec03f */
[----:B------:R-:W-:-:S04]  /*0220*/  UIADD3 UR4, -UR5, 0x100000, URZ ;  /* 0x0010000005047890 */ /* 0x000fc8000fffe13f */
[----:B------:R-:W-:Y:S02]  /*0230*/  USHF.L.U32 UR5, UR4, 0xb, URZ ;  /* 0x0000000b04057899 */ /* 0x000fe4000800063f */
[----:B------:R-:W-:Y:S01]  /*0240*/  USHF.L.U32 UR4, UR4, 0x1, URZ ;  /* 0x0000000104047899 */ /* 0x000fe2000800063f */
[----:B------:R-:W0:Y:S11]  /*0250*/  FENCE.VIEW.ASYNC.S ;  /* 0x00000000000073c6 */ /* 0x000e360000000000 */
[----:B0-----:R0:W1:Y:S01]  /*0260*/  SYNCS.EXCH.64 URZ, [UR8], UR4 ;  /* 0x00000004083f75b2 */ /* 0x0010620008000100 */
[----:B------:R0:W2:Y:S01]  /*0270*/  SYNCS.EXCH.64 URZ, [UR8+0x148], UR6 ;  /* 0x00014806083f75b2 */ /* 0x0000a20008000100 */
[----:B------:R0:W3:Y:S01]  /*0280*/  SYNCS.EXCH.64 URZ, [UR8+0x8], UR4 ;  /* 0x00000804083f75b2 */ /* 0x0000e20008000100 */
[----:B------:R0:W4:Y:S01]  /*0290*/  SYNCS.EXCH.64 URZ, [UR8+0x150], UR6 ;  /* 0x00015006083f75b2 */ /* 0x0001220008000100 */
[----:B------:R0:W0:Y:S01]  /*02a0*/  SYNCS.EXCH.64 URZ, [UR8+0x10], UR4 ;  /* 0x00001004083f75b2 */ /* 0x0000220008000100 */
        /* <DEDUP_REMOVED lines=77> */
[----:B-1234-:R-:W-:Y:S01]  /*0780*/  NOP ;  /* 0x0000000000007918 */ /* 0x01efe20000000000 */
.L_x_3:
[----:B0-----:R-:W-:Y:S05]  /*0790*/  BSYNC B0 ;  /* 0x0000000000007941 */ /* 0x001fea0003800000 */
.L_x_2:
[----:B------:R-:W0:Y:S01]  /*07a0*/  SHFL.IDX PT, R12, R0, RZ, 0x1f ;  /* 0x00001fff000c7589 */ /* 0x000e2200000e0000 */
[----:B------:R-:W1:Y:S01]  /*07b0*/  S2UR UR12, SR_CTAID.X ;  /* 0x00000000000c79c3 */ /* 0x000e620000002500 */
[----:B------:R-:W-:Y:S02]  /*07c0*/  SHF.R.S32.HI R3, RZ, 0x1f, R4 ;  /* 0x0000001fff037819 */ /* 0x000fe40000011404 */
[----:B------:R-:W-:Y:S01]  /*07d0*/  ELECT P0, URZ, PT ;  /* 0x00000000003f782f */ /* 0x000fe20003800000 */
[----:B------:R-:W2:Y:S01]  /*07e0*/  SHFL.IDX PT, R11, R0, RZ, 0x1f ;  /* 0x00001fff000b7589 */ /* 0x000ea200000e0000 */
[----:B------:R-:W-:Y:S01]  /*07f0*/  ULDC UR4, c[0x0][0x150] ;  /* 0x0000540000047ab9 */ /* 0x000fe20000000800 */
[----:B------:R-:W-:Y:S02]  /*0800*/  LEA.HI R3, R3, R4, RZ, 0x7 ;  /* 0x0000000403037211 */ /* 0x000fe400078f38ff */
[----:B------:R-:W-:Y:S01]  /*0810*/  ELECT P1, URZ, PT ;  /* 0x00000000003f782f */ /* 0x000fe20003820000 */
[----:B------:R-:W3:Y:S01]  /*0820*/  S2R R6, SR_CTAID.Y ;  /* 0x0000000000067919 */ /* 0x000ee20000002600 */
[----:B------:R-:W4:Y:S01]  /*0830*/  LDC R14, c[0x0][0x144] ;  /* 0x00005100ff0e7b82 */ /* 0x000f220000000800 */
[----:B------:R-:W-:Y:S01]  /*0840*/  LOP3.LUT R3, R3, 0xffffff80, RZ, 0xc0, !PT ;  /* 0xffffff8003037812 */ /* 0x000fe200078ec0ff */
[----:B------:R-:W-:Y:S01]  /*0850*/  UMOV UR11, 0x80 ;  /* 0x00000080000b7882 */ /* 0x000fe20000000000 */
[----:B------:R-:W5:Y:S01]  /*0860*/  SHFL.IDX PT, R16, R7, RZ, 0x1f ;  /* 0x00001fff07107589 */ /* 0x000f6200000e0000 */
[----:B------:R-:W-:Y:S01]  /*0870*/  NOP ;  /* 0x0000000000007918 */ /* 0x000fe20000000000 */
[----:B------:R-:W-:Y:S01]  /*0880*/  NOP ;  /* 0x0000000000007918 */ /* 0x000fe20000000000 */
[----:B------:R-:W-:Y:S01]  /*0890*/  IMAD.IADD R5, R4, 0x1, -R3 ;  /* 0x0000000104057824 */ /* 0x000fe200078e0a03 */
[C---:B------:R-:W-:Y:S01]  /*08a0*/  ISETP.NE.AND P4, PT, R10.reuse, RZ, PT ;  /* 0x000000ff0a00720c */ /* 0x040fe20003f85270 */
[----:B------:R-:W5:Y:S01]  /*08b0*/  LDC R15, c[0x0][0x140] ;  /* 0x00005000ff0f7b82 */ /* 0x000f620000000800 */
[----:B------:R-:W-:-:S02]  /*08c0*/  VIADD R36, R10, 0xffffffff ;  /* 0xffffffff0a247836 */ /* 0x000fc40000000000 */
[----:B------:R-:W-:Y:S01]  /*08d0*/  SHF.R.S32.HI R8, RZ, 0x1f, R5 ;  /* 0x0000001fff087819 */ /* 0x000fe20000011405 */
[----:B------:R-:W-:Y:S02]  /*08e0*/  IMAD.MOV.U32 R81, RZ, RZ, 0x1 ;  /* 0x00000001ff517424 */ /* 0x000fe400078e00ff */
[----:B------:R-:W-:Y:S02]  /*08f0*/  ISETP.GE.U32.AND P6, PT, R36, 0x2, PT ;  /* 0x000000022400780c */ /* 0x000fe40003fc6070 */
[----:B0-----:R-:W-:Y:S01]  /*0900*/  ISETP.NE.OR P0, PT, R12, RZ, !P0 ;  /* 0x000000ff0c00720c */ /* 0x001fe20004705670 */
[----:B------:R-:W0:Y:S01]  /*0910*/  LDC R25, c[0x0][0x148] ;  /* 0x00005200ff197b82 */ /* 0x000e220000000800 */
[----:B-1----:R-:W-:Y:S02]  /*0920*/  I2FP.F32.U32 R12, UR12 ;  /* 0x0000000c000c7c45 */ /* 0x002fe40008201000 */
[----:B------:R-:W-:Y:S02]  /*0930*/  LEA.HI R3, R8, R5, RZ, 0x3 ;  /* 0x0000000508037211 */ /* 0x000fe400078f18ff */
[----:B--2---:R-:W-:Y:S01]  /*0940*/  ISETP.NE.OR P1, PT, R11, RZ, !P1 ;  /* 0x000000ff0b00720c */ /* 0x004fe20004f25670 */
[----:B------:R-:W-:Y:S01]  /*0950*/  FMUL R13, R12, UR4 ;  /* 0x000000040c0d7c20 */ /* 0x000fe20008400000 */
[--C-:B------:R-:W-:Y:S01]  /*0960*/  SHF.R.S32.HI R0, RZ, 0x3, R3.reuse ;  /* 0x00000003ff007819 */ /* 0x100fe20000011403 */
[----:B------:R-:W-:Y:S01]  /*0970*/  ULDC UR4, c[0x0][0x154] ;  /* 0x0000550000047ab9 */ /* 0x000fe20000000800 */
[----:B------:R-:W-:-:S02]  /*0980*/  SHF.R.S32.HI R3, RZ, 0x1f, R3 ;  /* 0x0000001fff037819 */ /* 0x000fc40000011403 */
[----:B------:R-:W-:Y:S01]  /*0990*/  SHF.R.S32.HI R12, RZ, 0x1f, R9 ;  /* 0x0000001fff0c7819 */ /* 0x000fe20000011409 */
[----:B------:R-:W1:Y:S01]  /*09a0*/  F2I.U32.TRUNC.NTZ R13, R13 ;  /* 0x0000000d000d7305 */ /* 0x000e62000020f000 */
[----:B------:R-:W-:Y:S01]  /*09b0*/  LEA.HI R11, R3, R0, RZ, 0x2 ;  /* 0x00000000030b7211 */ /* 0x000fe200078f10ff */
[----:B------:R-:W-:Y:S01]  /*09c0*/  VOTEU.ALL UP1, P0 ;  /* 0x00000000003f7886 */ /* 0x000fe20000020000 */
[----:B------:R-:W-:Y:S01]  /*09d0*/  LEA.HI R12, R12, R9, RZ, 0x2 ;  /* 0x000000090c0c7211 */ /* 0x000fe200078f10ff */
[----:B------:R-:W-:Y:S01]  /*09e0*/  VOTEU.ALL UP0, P0 ;  /* 0x00000000003f7886 */ /* 0x000fe20000000000 */
[----:B------:R-:W-:Y:S01]  /*09f0*/  SHF.R.S32.HI R3, RZ, 0x1f, R2 ;  /* 0x0000001fff037819 */ /* 0x000fe20000011402 */
[----:B------:R-:W-:Y:S01]  /*0a00*/  VOTEU.ALL UP2, P1 ;  /* 0x00000000003f7886 */ /* 0x000fe20000840000 */
[----:B------:R-:W-:Y:S01]  /*0a10*/  LOP3.LUT R11, R11, 0xfffffffc, RZ, 0xc0, !PT ;  /* 0xfffffffc0b0b7812 */ /* 0x000fe200078ec0ff */
[----:B------:R-:W2:Y:S01]  /*0a20*/  @!UP1 S2UR UR7, SR_CgaCtaId ;  /* 0x00000000000799c3 */ /* 0x000ea20000008800 */
[----:B------:R-:W-:Y:S01]  /*0a30*/  LOP3.LUT R12, R12, 0x3ffffffc, RZ, 0xc0, !PT ;  /* 0x3ffffffc0c0c7812 */ /* 0x000fe200078ec0ff */
[----:B------:R-:W-:Y:S01]  /*0a40*/  @!UP1 UMOV UR6, 0x400 ;  /* 0x0000040000069882 */ /* 0x000fe20000000000 */
[----:B------:R-:W-:Y:S01]  /*0a50*/  LEA.HI R3, R3, R2, RZ, 0x2 ;  /* 0x0000000203037211 */ /* 0x000fe200078f10ff */
[----:B------:R-:W-:Y:S01]  /*0a60*/  IMAD.IADD R11, R0, 0x1, -R11 ;  /* 0x00000001000b7824 */ /* 0x000fe200078e0a0b */
[----:B------:R-:W-:Y:S01]  /*0a70*/  @!UP2 UMOV UR9, 0x400 ;  /* 0x000004000009a882 */ /* 0x000fe20000000000 */
[----:B------:R-:W-:Y:S01]  /*0a80*/  IMAD.IADD R12, R9, 0x1, -R12 ;  /* 0x00000001090c7824 */ /* 0x000fe200078e0a0c */
[----:B------:R-:W-:Y:S01]  /*0a90*/  LOP3.LUT R3, R3, 0xfffffffc, RZ, 0xc0, !PT ;  /* 0xfffffffc03037812 */ /* 0x000fe200078ec0ff */
[----:B------:R-:W0:Y:S01]  /*0aa0*/  @!UP2 S2UR UR10, SR_CgaCtaId ;  /* 0x00000000000aa9c3 */ /* 0x000e220000008800 */
[----:B-1----:R-:W-:Y:S01]  /*0ab0*/  IMAD.MOV R13, RZ, RZ, -R13 ;  /* 0x000000ffff0d7224 */ /* 0x002fe200078e0a0d */
[----:B------:R-:W-:Y:S01]  /*0ac0*/  VOTEU.ALL UP3, P1 ;  /* 0x00000000003f7886 */ /* 0x000fe20000860000 */
[----:B------:R-:W-:Y:S01]  /*0ad0*/  IMAD R11, R12, 0x4, R11 ;  /* 0x000000040c0b7824 */ /* 0x000fe200078e020b */
[----:B------:R-:W-:Y:S01]  /*0ae0*/  VOTEU.ALL UP4, P1 ;  /* 0x00000000003f7886 */ /* 0x000fe20000880000 */
[----:B------:R-:W-:Y:S01]  /*0af0*/  IMAD.IADD R9, R2, 0x1, -R3 ;  /* 0x0000000102097824 */ /* 0x000fe200078e0a03 */
[----:B---3--:R-:W-:Y:S01]  /*0b00*/  I2FP.F32.U32 R2, R6 ;  /* 0x0000000600027245 */ /* 0x008fe20000201000 */
[----:B----4-:R-:W-:Y:S01]  /*0b10*/  IMAD R21, R14, R13, UR12 ;  /* 0x0000000c0e157e24 */ /* 0x010fe2000f8e020d */
[C---:B------:R-:W-:Y:S01]  /*0b20*/  LEA.HI R0, R11.reuse, R11, RZ, 0x1 ;  /* 0x0000000b0b007211 */ /* 0x040fe200078f08ff */
[C---:B------:R-:W-:Y:S01]  /*0b30*/  IMAD.SHL.U32 R80, R11.reuse, 0x4, RZ ;  /* 0x000000040b507824 */ /* 0x040fe200078e00ff */
[----:B------:R-:W-:Y:S01]  /*0b40*/  VOTEU.ALL UP5, P1 ;  /* 0x00000000003f7886 */ /* 0x000fe200008a0000 */
[----:B------:R-:W-:Y:S01]  /*0b50*/  FMUL R2, R2, UR4 ;  /* 0x0000000402027c20 */ /* 0x000fe20008400000 */
[----:B------:R-:W-:Y:S01]  /*0b60*/  LOP3.LUT R0, R0, 0xfffffffe, RZ, 0xc0, !PT ;  /* 0xfffffffe00007812 */ /* 0x000fe200078ec0ff */
[----:B------:R-:W-:Y:S01]  /*0b70*/  UMOV UR4, 0x20 ;  /* 0x0000002000047882 */ /* 0x000fe20000000000 */
[----:B------:R-:W-:Y:S01]  /*0b80*/  LOP3.LUT R80, R11, 0xc, R80, 0x78, !PT ;  /* 0x0000000c0b507812 */ /* 0x000fe200078e7850 */
[----:B------:R-:W-:-:S04]  /*0b90*/  @!UP1 UIADD3 UR4, -UR4, 0x100000, URZ ;  /* 0x0010000004049890 */ /* 0x000fc8000fffe13f */
[----:B------:R-:W-:Y:S02]  /*0ba0*/  @!UP1 USHF.L.U32 UR5, UR4, 0xb, URZ ;  /* 0x0000000b04059899 */ /* 0x000fe4000800063f */
[----:B------:R-:W-:Y:S01]  /*0bb0*/  @!UP1 USHF.L.U32 UR4, UR4, 0x1, URZ ;  /* 0x0000000104049899 */ /* 0x000fe2000800063f */
[----:B-----5:R-:W-:Y:S01]  /*0bc0*/  ISETP.EQ.U32.AND P2, PT, R15, 0x1, PT ;  /* 0x000000010f00780c */ /* 0x020fe20003f42070 */
[----:B------:R-:W-:Y:S01]  /*0bd0*/  IMAD.IADD R0, R11, 0x1, -R0 ;  /* 0x000000010b007824 */ /* 0x000fe200078e0a00 */
[----:B------:R-:W1:Y:S01]  /*0be0*/  F2I.U32.TRUNC.NTZ R2, R2 ;  /* 0x0000000200027305 */ /* 0x000e62000020f000 */
[----:B--2---:R-:W-:Y:S01]  /*0bf0*/  @!UP1 ULEA UR8, UR7, UR6, 0x18 ;  /* 0x0000000607089291 */ /* 0x004fe2000f8ec03f */
[----:B------:R-:W-:Y:S01]  /*0c00*/  R2UR UR43, R16 ;  /* 0x00000000102b72ca */ /* 0x000fe200000e0000 */
[----:B------:R-:W-:-:S04]  /*0c10*/  @!UP2 UIADD3 UR6, -UR11, 0x100000, URZ ;  /* 0x001000000b06a890 */ /* 0x000fc8000fffe13f */
[----:B------:R-:W-:Y:S02]  /*0c20*/  @!UP2 USHF.L.U32 UR7, UR6, 0xb, URZ ;  /* 0x0000000b0607a899 */ /* 0x000fe4000800063f */
[----:B------:R-:W-:Y:S01]  /*0c30*/  @!UP2 USHF.L.U32 UR6, UR6, 0x1, URZ ;  /* 0x000000010606a899 */ /* 0x000fe2000800063f */
[----:B------:R-:W-:Y:S01]  /*0c40*/  ISETP.NE.AND P3, PT, R0, R21, PT ;  /* 0x000000150000720c */ /* 0x000fe20003f65270 */
[----:B------:R-:W-:Y:S01]  /*0c50*/  VOTEU.ALL UP1, P0 ;  /* 0x00000000003f7886 */ /* 0x000fe20000020000 */
[----:B0-----:R-:W-:Y:S01]  /*0c60*/  @!UP2 ULEA UR9, UR10, UR9, 0x18 ;  /* 0x000000090a09a291 */ /* 0x001fe2000f8ec03f */
[----:B------:R-:W-:Y:S01]  /*0c70*/  LOP3.LUT P0, RZ, R5, 0x7, RZ, 0xc0, !PT ;  /* 0x0000000705ff7812 */ /* 0x000fe2000780c0ff */
[----:B------:R-:W-:Y:S01]  /*0c80*/  VOTEU.ALL UP2, P1 ;  /* 0x00000000003f7886 */ /* 0x000fe20000840000 */
[----:B------:R-:W-:Y:S02]  /*0c90*/  ISETP.NE.AND P1, PT, R9, 0x3, PT ;  /* 0x000000030900780c */ /* 0x000fe40003f25270 */
[----:B------:R-:W-:-:S02]  /*0ca0*/  ISETP.LT.U32.AND P0, PT, R80, 0x2, !P0 ;  /* 0x000000025000780c */ /* 0x000fc40004701070 */
[----:B------:R-:W-:Y:S01]  /*0cb0*/  ISETP.EQ.OR P1, PT, R9, RZ, !P1 ;  /* 0x000000ff0900720c */ /* 0x000fe20004f22670 */
[----:B------:R-:W0:Y:S02]  /*0cc0*/  FENCE.VIEW.ASYNC.S ;  /* 0x00000000000073c6 */ /* 0x000e240000000000 */
[----:B0-----:R0:W2:Y:S01]  /*0cd0*/  @!UP0 SYNCS.EXCH.64 URZ, [UR8+0x2c0], UR4 ;  /* 0x0002c004083f85b2 */ /* 0x0010a20008000100 */
[----:B-1----:R-:W-:Y:S01]  /*0ce0*/  IMAD.MOV R20, RZ, RZ, -R2 ;  /* 0x000000ffff147224 */ /* 0x002fe200078e0a02 */
[----:B------:R-:W-:-:S03]  /*0cf0*/  @P3 LEA.HI R0, R80, R80, RZ, 0x1 ;  /* 0x0000005050003211 */ /* 0x000fc600078f08ff */
[----:B------:R-:W-:Y:S01]  /*0d00*/  IMAD R3, R25, R20, R6 ;  /* 0x0000001419037224 */ /* 0x000fe200078e0206 */
[----:B------:R-:W-:Y:S02]  /*0d10*/  ISETP.EQ.AND P1, PT, R10, RZ, P1 ;  /* 0x000000ff0a00720c */ /* 0x000fe40000f22270 */
[----:B------:R-:W-:Y:S02]  /*0d20*/  @P3 SHF.R.S32.HI R0, RZ, 0x1, R0 ;  /* 0x00000001ff003819 */ /* 0x000fe40000011400 */
[----:B------:R-:W-:Y:S02]  /*0d30*/  SEL R23, RZ, 0x1, !P1 ;  /* 0x00000001ff177807 */ /* 0x000fe40004800000 */
[----:B------:R-:W-:Y:S02]  /*0d40*/  @P3 ISETP.NE.AND P5, PT, R0, R3, PT ;  /* 0x000000030000320c */ /* 0x000fe40003fa5270 */
[----:B------:R-:W-:Y:S01]  /*0d50*/  SEL R0, RZ, 0x1, !P0 ;  /* 0x00000001ff007807 */ /* 0x000fe20004000000 */
[----:B------:R0:W1:Y:S01]  /*0d60*/  @!UP1 SYNCS.EXCH.64 URZ, [UR8+0x2c8], UR4 ;  /* 0x0002c804083f95b2 */ /* 0x0000620008000100 */
[----:B------:R-:W-:Y:S01]  /*0d70*/  NOP ;  /* 0x0000000000007918 */ /* 0x000fe20000000000 */
[----:B------:R-:W-:-:S02]  /*0d80*/  @P3 SEL R81, RZ, 0x1, P5 ;  /* 0x00000001ff513807 */ /* 0x000fc40002800000 */
[----:B------:R-:W-:Y:S02]  /*0d90*/  SEL R23, R23, 0x2, P6 ;  /* 0x0000000217177807 */ /* 0x000fe40003000000 */
[----:B------:R-:W-:Y:S01]  /*0da0*/  LOP3.LUT R81, R81, R0, RZ, 0xc0, !PT ;  /* 0x0000000051517212 */ /* 0x000fe200078ec0ff */
[----:B------:R0:W3:Y:S01]  /*0db0*/  @!UP2 SYNCS.EXCH.64 URZ, [UR9+0x2a0], UR6 ;  /* 0x0002a006093fa5b2 */ /* 0x0000e20008000100 */
[----:B------:R0:W4:Y:S01]  /*0dc0*/  @!UP3 SYNCS.EXCH.64 URZ, [UR9+0x2a8], UR6 ;  /* 0x0002a806093fb5b2 */ /* 0x0001220008000100 */
[----:B------:R0:W0:Y:S01]  /*0dd0*/  @!UP4 SYNCS.EXCH.64 URZ, [UR9+0x2b0], UR6 ;  /* 0x0002b006093fc5b2 */ /* 0x0000220008000100 */
[----:B------:R0:W0:Y:S01]  /*0de0*/  @!UP5 SYNCS.EXCH.64 URZ, [UR9+0x2b8], UR6 ;  /* 0x0002b806093fd5b2 */ /* 0x0000220008000100 */
[----:B------:R-:W-:Y:S01]  /*0df0*/  NOP ;  /* 0x0000000000007918 */ /* 0x000fe20000000000 */
[----:B--2---:R-:W-:Y:S05]  /*0e00*/  @!P2 BRA `(.L_x_4) ;  /* 0x000000000008a947 */ /* 0x004fea0003800000 */
[----:B01-34-:R-:W-:Y:S01]  /*0e10*/  UCGABAR_ARV ;  /* 0x00000000000079c7 */ /* 0x01bfe20008000000 */
[----:B------:R-:W-:Y:S05]  /*0e20*/  BRA `(.L_x_5) ;  /* 0x0000000000047947 */ /* 0x000fea0003800000 */
.L_x_4:
[----:B01-34-:R-:W-:Y:S01]  /*0e30*/  NOP ;  /* 0x0000000000007918 */ /* 0x01bfe20000000000 */
.L_x_5:
[----:B------:R-:W-:Y:S01]  /*0e40*/  ULDC.64 UR4, c[0x0][0x598] ;  /* 0x0001660000047ab9 */ /* 0x000fe20000000a00 */
[----:B------:R-:W-:Y:S01]  /*0e50*/  ULDC.64 UR36, c[0x0][0x208] ;  /* 0x0000820000247ab9 */ /* 0x000fe20000000a00 */
[----:B------:R-:W-:-:S04]  /*0e60*/  ISETP.NE.U32.AND P0, PT, RZ, UR4, PT ;  /* 0x00000004ff007c0c */ /* 0x000fc8000bf05070 */
[----:B------:R-:W-:-:S13]  /*0e70*/  ISETP.NE.AND.EX P0, PT, RZ, UR5, PT, P0 ;  /* 0x00000005ff007c0c */ /* 0x000fda000bf05300 */
[----:B------:R-:W-:Y:S05]  /*0e80*/  @!P0 BRA `(.L_x_6) ;  /* 0x00000000001c8947 */ /* 0x000fea0003800000 */
[----:B------:R-:W0:Y:S02]  /*0e90*/  LDC.64 R2, c[0x0][0x598] ;  /* 0x00016600ff027b82 */ /* 0x000e240000000a00 */
[----:B0-----:R-:W2:Y:S02]  /*0ea0*/  LDG.E.64 R2, desc[UR36][R2.64] ;  /* 0x0000002402027981 */ /* 0x001ea4000c1e1b00 */
[----:B--2---:R-:W-:-:S04]  /*0eb0*/  ISETP.NE.U32.AND P0, PT, R2, RZ, PT ;  /* 0x000000ff0200720c */ /* 0x004fc80003f05070 */
[----:B------:R-:W-:-:S13]  /*0ec0*/  ISETP.NE.AND.EX P0, PT, R3, RZ, PT, P0 ;  /* 0x000000ff0300720c */ /* 0x000fda0003f05300 */
[----:B------:R-:W-:Y:S05]  /*0ed0*/  @!P0 BRA `(.L_x_6) ;  /* 0x0000000000088947 */ /* 0x000fea0003800000 */
[----:B------:R0:W5:Y:S01]  /*0ee0*/  LD.E R82, desc[UR36][R2.64] ;  /* 0x0000002402527980 */ /* 0x000162000c101900 */
[----:B------:R-:W-:Y:S05]  /*0ef0*/  BRA `(.L_x_7) ;  /* 0x0000000000247947 */ /* 0x000fea0003800000 */
.L_x_6:
[----:B------:R-:W-:Y:S02]  /*0f00*/  ULDC.64 UR4, c[0x0][0x588] ;  /* 0x0001620000047ab9 */ /* 0x000fe40000000a00 */
[----:B------:R-:W-:-:S04]  /*0f10*/  ISETP.NE.U32.AND P0, PT, RZ, UR4, PT ;  /* 0x00000004ff007c0c */ /* 0x000fc8000bf05070 */
[----:B------:R-:W-:-:S13]  /*0f20*/  ISETP.NE.AND.EX P0, PT, RZ, UR5, PT, P0 ;  /* 0x00000005ff007c0c */ /* 0x000fda000bf05300 */
[----:B------:R-:W-:Y:S05]  /*0f30*/  @!P0 BRA `(.L_x_8) ;  /* 0x00000000000c8947 */ /* 0x000fea0003800000 */
[----:B------:R-:W0:Y:S02]  /*0f40*/  LDC.64 R82, c[0x0][0x588] ;  /* 0x00016200ff527b82 */ /* 0x000e240000000a00 */
[----:B0-----:R1:W5:Y:S01]  /*0f50*/  LDG.E R82, desc[UR36][R82.64] ;  /* 0x0000002452527981 */ /* 0x001362000c1e1900 */
[----:B------:R-:W-:Y:S05]  /*0f60*/  BRA `(.L_x_7) ;  /* 0x0000000000087947 */ /* 0x000fea0003800000 */
.L_x_8:
[----:B------:R-:W-:Y:S02]  /*0f70*/  ULDC UR4, c[0x0][0x580] ;  /* 0x0001600000047ab9 */ /* 0x000fe40000000800 */
[----:B------:R-:W-:-:S07]  /*0f80*/  IMAD.U32 R82, RZ, RZ, UR4 ;  /* 0x00000004ff527e24 */ /* 0x000fce000f8e00ff */
.L_x_7:
[----:B------:R-:W-:Y:S02]  /*0f90*/  ULDC.64 UR4, c[0x0][0x5a0] ;  /* 0x0001680000047ab9 */ /* 0x000fe40000000a00 */
[----:B------:R-:W-:-:S04]  /*0fa0*/  ISETP.NE.U32.AND P0, PT, RZ, UR4, PT ;  /* 0x00000004ff007c0c */ /* 0x000fc8000bf05070 */
[----:B------:R-:W-:-:S13]  /*0fb0*/  ISETP.NE.AND.EX P0, PT, RZ, UR5, PT, P0 ;  /* 0x00000005ff007c0c */ /* 0x000fda000bf05300 */
[----:B------:R-:W-:Y:S05]  /*0fc0*/  @!P0 BRA `(.L_x_9) ;  /* 0x00000000001c8947 */ /* 0x000fea0003800000 */
[----:B0-----:R-:W0:Y:S02]  /*0fd0*/  LDC.64 R2, c[0x0][0x5a0] ;  /* 0x00016800ff027b82 */ /* 0x001e240000000a00 */
[----:B0-----:R-:W2:Y:S02]  /*0fe0*/  LDG.E.64 R2, desc[UR36][R2.64] ;  /* 0x0000002402027981 */ /* 0x001ea4000c1e1b00 */
[----:B--2---:R-:W-:-:S04]  /*0ff0*/  ISETP.NE.U32.AND P0, PT, R2, RZ, PT ;  /* 0x000000ff0200720c */ /* 0x004fc80003f05070 */
[----:B------:R-:W-:-:S13]  /*1000*/  ISETP.NE.AND.EX P0, PT, R3, RZ, PT, P0 ;  /* 0x000000ff0300720c */ /* 0x000fda0003f05300 */
[----:B------:R-:W-:Y:S05]  /*1010*/  @!P0 BRA `(.L_x_9) ;  /* 0x0000000000088947 */ /* 0x000fea0003800000 */
[----:B-1----:R0:W5:Y:S01]  /*1020*/  LD.E R83, desc[UR36][R2.64] ;  /* 0x0000002402537980 */ /* 0x002162000c101900 */
[----:B------:R-:W-:Y:S05]  /*1030*/  BRA `(.L_x_10) ;  /* 0x0000000000247947 */ /* 0x000fea0003800000 */
.L_x_9:
[----:B------:R-:W-:Y:S02]  /*1040*/  ULDC.64 UR4, c[0x0][0x590] ;  /* 0x0001640000047ab9 */ /* 0x000fe40000000a00 */
[----:B------:R-:W-:-:S04]  /*1050*/  ISETP.NE.U32.AND P0, PT, RZ, UR4, PT ;  /* 0x00000004ff007c0c */ /* 0x000fc8000bf05070 */
[----:B------:R-:W-:-:S13]  /*1060*/  ISETP.NE.AND.EX P0, PT, RZ, UR5, PT, P0 ;  /* 0x00000005ff007c0c */ /* 0x000fda000bf05300 */
[----:B------:R-:W-:Y:S05]  /*1070*/  @!P0 BRA `(.L_x_11) ;  /* 0x00000000000c8947 */ /* 0x000fea0003800000 */
[----:B0-----:R-:W1:Y:S02]  /*1080*/  LDC.64 R2, c[0x0][0x590] ;  /* 0x00016400ff027b82 */ /* 0x001e640000000a00 */
[----:B-1----:R1:W5:Y:S01]  /*1090*/  LDG.E R83, desc[UR36][R2.64] ;  /* 0x0000002402537981 */ /* 0x002362000c1e1900 */
[----:B------:R-:W-:Y:S05]  /*10a0*/  BRA `(.L_x_10) ;  /* 0x0000000000087947 */ /* 0x000fea0003800000 */
.L_x_11:
[----:B------:R-:W-:Y:S02]  /*10b0*/  ULDC UR4, c[0x0][0x584] ;  /* 0x0001610000047ab9 */ /* 0x000fe40000000800 */
[----:B-1----:R-:W-:-:S07]  /*10c0*/  IMAD.U32 R83, RZ, RZ, UR4 ;  /* 0x00000004ff537e24 */ /* 0x002fce000f8e00ff */
.L_x_10:
[----:B01----:R-:W0:Y:S01]  /*10d0*/  LDC R2, c[0x0][0x65c] ;  /* 0x00019700ff027b82 */ /* 0x003e220000000800 */
[----:B------:R-:W-:Y:S01]  /*10e0*/  ULDC UR6, c[0x0][0x28c] ;  /* 0x0000a30000067ab9 */ /* 0x000fe20000000800 */
[----:B------:R-:W-:Y:S01]  /*10f0*/  ISETP.NE.AND P0, PT, R10, 0x2, PT ;  /* 0x000000020a00780c */ /* 0x000fe20003f05270 */
[----:B------:R-:W-:Y:S01]  /*1100*/  UIADD3 UR6, UR6, 0xf, URZ ;  /* 0x0000000f06067890 */ /* 0x000fe2000fffe03f */
[----:B------:R-:W-:Y:S01]  /*1110*/  IMAD.U32 R10, RZ, RZ, UR12 ;  /* 0x0000000cff0a7e24 */ /* 0x000fe2000f8e00ff */
[----:B------:R-:W-:Y:S01]  /*1120*/  UMOV UR38, URZ ;  /* 0x0000003f00267c82 */ /* 0x000fe20008000000 */
[----:B------:R-:W-:Y:S01]  /*1130*/  UMOV UR39, URZ ;  /* 0x0000003f00277c82 */ /* 0x000fe20008000000 */
[----:B------:R-:W-:Y:S01]  /*1140*/  USHF.R.S32.HI UR7, URZ, 0x1f, UR6 ;  /* 0x0000001f3f077899 */ /* 0x000fe20008011406 */
[----:B------:R-:W-:-:S03]  /*1150*/  ULDC.64 UR8, c[0x0][0x650] ;  /* 0x0001940000087ab9 */ /* 0x000fc60000000a00 */
[----:B------:R-:W-:-:S04]  /*1160*/  ULEA.HI UR7, UR7, UR6, URZ, 0x4 ;  /* 0x0000000607077291 */ /* 0x000fc8000f8f203f */
[----:B------:R-:W-:Y:S01]  /*1170*/  USHF.R.S32.HI UR40, URZ, 0x4, UR7 ;  /* 0x000000043f287899 */ /* 0x000fe20008011407 */
[----:B0-----:R-:W-:-:S13]  /*1180*/  ISETP.NE.AND P1, PT, R2, 0x1, PT ;  /* 0x000000010200780c */ /* 0x001fda0003f25270 */
[----:B------:R-:W0:Y:S01]  /*1190*/  @P1 LDC R17, c[0x0][0x10] ;  /* 0x00000400ff111b82 */ /* 0x000e220000000800 */
[----:B------:R-:W-:Y:S02]  /*11a0*/  @P1 IMAD.MOV.U32 R7, RZ, RZ, RZ ;  /* 0x000000ffff071224 */ /* 0x000fe400078e00ff */
[----:B------:R-:W-:-:S05]  /*11b0*/  @P1 IMAD.MOV.U32 R11, RZ, RZ, RZ ;  /* 0x000000ffff0b1224 */ /* 0x000fca00078e00ff */
[----:B------:R-:W1:Y:S01]  /*11c0*/  @!P1 LDC R3, c[0x0][0xc] ;  /* 0x00000300ff039b82 */ /* 0x000e620000000800 */
[----:B------:R-:W-:Y:S01]  /*11d0*/  ULDC UR4, c[0x0][0xc] ;  /* 0x0000030000047ab9 */ /* 0x000fe20000000800 */
[----:B------:R-:W-:Y:S02]  /*11e0*/  ULDC UR5, c[0x0][0x10] ;  /* 0x0000040000057ab9 */ /* 0x000fe40000000800 */
[----:B------:R-:W-:-:S04]  /*11f0*/  UIMAD.WIDE.U32 UR4, UR4, UR5, URZ ;  /* 0x00000005040472a5 */ /* 0x000fc8000f8e003f */
[----:B------:R-:W2:Y:S01]  /*1200*/  LDC R0, c[0x0][0x14] ;  /* 0x00000500ff007b82 */ /* 0x000ea20000000800 */
[----:B0-----:R-:W-:-:S04]  /*1210*/  @P1 IMAD.WIDE.U32 R16, R17, UR12, R6 ;  /* 0x0000000c11101c25 */ /* 0x001fc8000f8e0006 */
[----:B------:R-:W-:Y:S02]  /*1220*/  @P1 IMAD.IADD R17, R17, 0x1, R11 ;  /* 0x0000000111111824 */ /* 0x000fe400078e020b */
[----:B------:R-:W-:Y:S02]  /*1230*/  IMAD.MOV.U32 R11, RZ, RZ, RZ ;  /* 0x000000ffff0b7224 */ /* 0x000fe400078e00ff */
[----:B-1----:R-:W-:-:S04]  /*1240*/  @!P1 IMAD.WIDE.U32 R10, R6, R3, R10 ;  /* 0x00000003060a9225 */ /* 0x002fc800078e000a */
[----:B------:R-:W-:Y:S02]  /*1250*/  @!P1 IMAD.MOV.U32 R16, RZ, RZ, R10 ;  /* 0x000000ffff109224 */ /* 0x000fe400078e000a */
[----:B--2---:R-:W-:-:S04]  /*1260*/  IMAD.WIDE.U32 R12, R0, UR4, RZ ;  /* 0x00000004000c7c25 */ /* 0x004fc8000f8e00ff */
[----:B------:R-:W-:Y:S01]  /*1270*/  IMAD R3, R0, UR5, RZ ;  /* 0x0000000500037c24 */ /* 0x000fe2000f8e02ff */
[----:B------:R0:W-:Y:S01]  /*1280*/  STL.64 [R1], R12 ;  /* 0x0000000c01007387 */ /* 0x0001e20000100a00 */
[----:B------:R-:W-:Y:S02]  /*1290*/  @!P1 IMAD.MOV.U32 R17, RZ, RZ, R11 ;  /* 0x000000ffff119224 */ /* 0x000fe400078e000b */
[----:B------:R-:W-:Y:S01]  /*12a0*/  IMAD.IADD R0, R13, 0x1, R3 ;  /* 0x000000010d007824 */ /* 0x000fe200078e0203 */
[----:B------:R-:W-:Y:S06]  /*12b0*/  @P0 BRA `(.L_x_12) ;  /* 0x0000000000200947 */ /* 0x000fec0003800000 */
[----:B------:R-:W-:Y:S01]  /*12c0*/  UISETP.GE.U32.AND UP0, UPT, UR40, 0x29, UPT ;  /* 0x000000292800788c */ /* 0x000fe2000bf06070 */
[----:B------:R-:W-:Y:S01]  /*12d0*/  IADD3 R16, P0, R16, R12, RZ ;  /* 0x0000000c10107210 */ /* 0x000fe20007f1e0ff */
[----:B------:R-:W-:Y:S01]  /*12e0*/  UIMAD.WIDE.U32 UR4, UR40, -0x3831f383, URZ ;  /* 0xc7ce0c7d280478a5 */ /* 0x000fe2000f8e003f */
[----:B------:R-:W-:-:S03]  /*12f0*/  UMOV UR39, URZ ;  /* 0x0000003f00277c82 */ /* 0x000fc60008000000 */
[----:B------:R-:W-:Y:S01]  /*1300*/  USHF.R.U32.HI UR4, URZ, 0x5, UR5 ;  /* 0x000000053f047899 */ /* 0x000fe20008011605 */
[----:B------:R-:W-:-:S03]  /*1310*/  IMAD.X R17, R0, 0x1, R17, P0 ;  /* 0x0000000100117824 */ /* 0x000fc600000e0611 */
[----:B------:R-:W-:Y:S02]  /*1320*/  UIMAD UR38, UR4, -0x29, UR40 ;  /* 0xffffffd7042678a4 */ /* 0x000fe4000f8e0228 */
[----:B------:R-:W-:-:S12]  /*1330*/  @UP0 ULOP3.LUT UR39, UR4, 0x1, URZ, 0xc0, !UPT ;  /* 0x0000000104270892 */ /* 0x000fd8000f8ec03f */
.L_x_12:
[----:B------:R-:W-:Y:S01]  /*1340*/  ISETP.GE.U32.AND P0, PT, R16, UR8, PT ;  /* 0x0000000810007c0c */ /* 0x000fe2000bf06070 */
[----:B------:R-:W-:Y:S01]  /*1350*/  IMAD.MOV.U32 R22, RZ, RZ, -0x1 ;  /* 0xffffffffff167424 */ /* 0x000fe200078e00ff */
[----:B------:R-:W-:Y:S01]  /*1360*/  PRMT R3, RZ, 0x7610, R3 ;  /* 0x00007610ff037816 */ /* 0x000fe20000000003 */
[----:B------:R-:W-:Y:S01]  /*1370*/  IMAD.MOV.U32 R18, RZ, RZ, -0x1 ;  /* 0xffffffffff127424 */ /* 0x000fe200078e00ff */
[----:B------:R-:W-:Y:S01]  /*1380*/  ISETP.GE.U32.AND.EX P0, PT, R17, UR9, PT, P0 ;  /* 0x0000000911007c0c */ /* 0x000fe2000bf06100 */
[----:B------:R-:W-:-:S12]  /*1390*/  IMAD.MOV.U32 R19, RZ, RZ, -0x1 ;  /* 0xffffffffff137424 */ /* 0x000fd800078e00ff */
[----:B------:R-:W-:Y:S05]  /*13a0*/  @P0 BRA `(.L_x_13) ;  /* 0x0000000400280947 */ /* 0x000fea0003800000 */
[----:B------:R-:W1:Y:S01]  /*13b0*/  LDC.64 R26, c[0x0][0x628] ;  /* 0x00018a00ff1a7b82 */ /* 0x000e620000000a00 */
[----:B------:R-:W-:Y:S02]  /*13c0*/  IMAD.MOV.U32 R10, RZ, RZ, R16 ;  /* 0x000000ffff0a7224 */ /* 0x000fe400078e0010 */
[----:B------:R-:W-:-:S05]  /*13d0*/  IMAD.MOV.U32 R11, RZ, RZ, R17 ;  /* 0x000000ffff0b7224 */ /* 0x000fca00078e0011 */
[----:B------:R-:W2:Y:S08]  /*13e0*/  LDC R18, c[0x0][0x630] ;  /* 0x00018c00ff127b82 */ /* 0x000eb00000000800 */
[----:B------:R-:W3:Y:S01]  /*13f0*/  LDC.64 R28, c[0x0][0x620] ;  /* 0x00018800ff1c7b82 */ /* 0x000ee20000000a00 */
[----:B-1----:R-:W-:-:S04]  /*1400*/  ISETP.NE.U32.AND P0, PT, R26, RZ, PT ;  /* 0x000000ff1a00720c */ /* 0x002fc80003f05070 */
[----:B------:R-:W-:-:S13]  /*1410*/  ISETP.NE.AND.EX P0, PT, R27, RZ, PT, P0 ;  /* 0x000000ff1b00720c */ /* 0x000fda0003f05300 */
[----:B--23--:R-:W-:Y:S05]  /*1420*/  @!P0 BRA `(.L_x_14) ;  /* 0x0000000000288947 */ /* 0x00cfea0003800000 */
[----:B------:R-:W1:Y:S02]  /*1430*/  LDC R3, c[0x0][0x634] ;  /* 0x00018d00ff037b82 */ /* 0x000e640000000800 */
[----:B-1----:R-:W-:-:S05]  /*1440*/  IADD3 R3, P0, R16, R3, RZ ;  /* 0x0000000310037210 */ /* 0x002fca0007f1e0ff */
[----:B------:R-:W-:-:S04]  /*1450*/  IMAD.X R19, RZ, RZ, R17, P0 ;  /* 0x000000ffff137224 */ /* 0x000fc800000e0611 */
[----:B------:R-:W-:-:S04]  /*1460*/  IMAD.WIDE.U32 R10, R19, R26, RZ ;  /* 0x0000001a130a7225 */ /* 0x000fc800078e00ff */
[----:B0-----:R-:W-:-:S04]  /*1470*/  IMAD.WIDE.U32 R12, P0, R3, R27, R10 ;  /* 0x0000001b030c7225 */ /* 0x001fc8000780000a */
[----:B------:R-:W-:-:S04]  /*1480*/  IMAD.WIDE.U32 R10, R3, R26, RZ ;  /* 0x0000001a030a7225 */ /* 0x000fc800078e00ff */
[----:B------:R-:W-:Y:S01]  /*1490*/  IMAD.X R15, RZ, RZ, RZ, P0 ;  /* 0x000000ffff0f7224 */ /* 0x000fe200000e06ff */
[----:B------:R-:W-:Y:S01]  /*14a0*/  IADD3 RZ, P0, R11, R12, RZ ;  /* 0x0000000c0bff7210 */ /* 0x000fe20007f1e0ff */
[----:B------:R-:W-:-:S04]  /*14b0*/  IMAD.MOV.U32 R14, RZ, RZ, R13 ;  /* 0x000000ffff0e7224 */ /* 0x000fc800078e000d */
[----:B------:R-:W-:-:S08]  /*14c0*/  IMAD.WIDE.U32.X R10, R19, R27, R14, P0 ;  /* 0x0000001b130a7225 */ /* 0x000fd000000e040e */
.L_x_14:
[----:B------:R-:W1:Y:S01]  /*14d0*/  LDC.64 R32, c[0x0][0x640] ;  /* 0x00019000ff207b82 */ /* 0x000e620000000a00 */
[-CC-:B------:R-:W-:Y:S02]  /*14e0*/  SHF.R.U64 R30, R10, R18.reuse, R11.reuse ;  /* 0x000000120a1e7219 */ /* 0x180fe4000000120b */
[----:B------:R-:W-:Y:S02]  /*14f0*/  SHF.R.U32.HI R3, RZ, R18, R11 ;  /* 0x00000012ff037219 */ /* 0x000fe4000001160b */
[----:B0-----:R-:W-:-:S03]  /*1500*/  IADD3 R13, P0, RZ, -R30, RZ ;  /* 0x8000001eff0d7210 */ /* 0x001fc60007f1e0ff */
[----:B------:R-:W0:Y:S02]  /*1510*/  LDC R14, c[0x0][0x618] ;  /* 0x00018600ff0e7b82 */ /* 0x000e240000000800 */
[----:B------:R-:W-:Y:S02]  /*1520*/  IMAD.X R3, RZ, RZ, ~R3, P0 ;  /* 0x000000ffff037224 */ /* 0x000fe400000e0e03 */
[----:B------:R-:W-:-:S04]  /*1530*/  IMAD.WIDE.U32 R10, R13, R28, R16 ;  /* 0x0000001c0d0a7225 */ /* 0x000fc800078e0010 */
[----:B------:R-:W2:Y:S01]  /*1540*/  LDC R15, c[0x0][0x608] ;  /* 0x00018200ff0f7b82 */ /* 0x000ea20000000800 */
[----:B------:R-:W-:Y:S02]  /*1550*/  IMAD R12, R3, R28, RZ ;  /* 0x0000001c030c7224 */ /* 0x000fe400078e02ff */
[----:B------:R-:W-:Y:S02]  /*1560*/  IMAD.MOV.U32 R28, RZ, RZ, 0x1 ;  /* 0x00000001ff1c7424 */ /* 0x000fe400078e00ff */
[----:B------:R-:W-:Y:S02]  /*1570*/  IMAD R3, R13, R29, R12 ;  /* 0x0000001d0d037224 */ /* 0x000fe400078e020c */
[----:B------:R-:W-:Y:S01]  /*1580*/  IMAD.MOV.U32 R12, RZ, RZ, -0x1 ;  /* 0xffffffffff0c7424 */ /* 0x000fe200078e00ff */
[----:B------:R-:W3:Y:S01]  /*1590*/  LDC R31, c[0x0][0x658] ;  /* 0x00019600ff1f7b82 */ /* 0x000ee20000000800 */
[----:B------:R-:W-:Y:S01]  /*15a0*/  IMAD.IADD R3, R11, 0x1, R3 ;  /* 0x000000010b037824 */ /* 0x000fe200078e0203 */
[----:B-1----:R-:W-:-:S04]  /*15b0*/  ISETP.NE.U32.AND P0, PT, R32, RZ, PT ;  /* 0x000000ff2000720c */ /* 0x002fc80003f05070 */
[----:B------:R-:W-:Y:S02]  /*15c0*/  ISETP.NE.AND.EX P0, PT, R33, RZ, PT, P0 ;  /* 0x000000ff2100720c */ /* 0x000fe40003f05300 */
[----:B------:R-:W1:Y:S01]  /*15d0*/  LDC R24, c[0x0][0x600] ;  /* 0x00018000ff187b82 */ /* 0x000e620000000800 */
[-CC-:B0-----:R-:W-:Y:S02]  /*15e0*/  SHF.R.U64 R27, R10, R14.reuse, R3.reuse ;  /* 0x0000000e0a1b7219 */ /* 0x181fe40000001203 */
[----:B------:R-:W-:-:S05]  /*15f0*/  SHF.R.U32.HI R10, RZ, R14, R3 ;  /* 0x0000000eff0a7219 */ /* 0x000fca0000011603 */
[----:B------:R-:W0:Y:S01]  /*1600*/  LDC R22, c[0x0][0x648] ;  /* 0x00019200ff167b82 */ /* 0x000e220000000800 */
[-CC-:B--2---:R-:W-:Y:S02]  /*1610*/  SHF.R.U64 R35, R27, R15.reuse, R10.reuse ;  /* 0x0000000f1b237219 */ /* 0x184fe4000000120a */
[----:B------:R-:W-:-:S05]  /*1620*/  SHF.R.U32.HI R10, RZ, R15, R10 ;  /* 0x0000000fff0a7219 */ /* 0x000fca000001160a */
[----:B------:R-:W2:Y:S01]  /*1630*/  LDC R26, c[0x0][0x638] ;  /* 0x00018e00ff1a7b82 */ /* 0x000ea20000000800 */
[-CC-:B---3--:R-:W-:Y:S02]  /*1640*/  SHF.R.U64 R34, R35, R31.reuse, R10.reuse ;  /* 0x0000001f23227219 */ /* 0x188fe4000000120a */
[-C--:B------:R-:W-:Y:S02]  /*1650*/  SHF.L.U32 R3, R12, R31.reuse, RZ ;  /* 0x0000001f0c037219 */ /* 0x080fe400000006ff */
[----:B------:R-:W-:Y:S01]  /*1660*/  SHF.R.U32.HI R11, RZ, R31, R10 ;  /* 0x0000001fff0b7219 */ /* 0x000fe2000001160a */
[----:B------:R-:W-:Y:S01]  /*1670*/  IMAD.MOV.U32 R10, RZ, RZ, R34 ;  /* 0x000000ffff0a7224 */ /* 0x000fe200078e0022 */
[----:B------:R-:W-:Y:S01]  /*1680*/  LOP3.LUT R18, RZ, R3, RZ, 0x33, !PT ;  /* 0x00000003ff127212 */ /* 0x000fe200078e33ff */
[----:B------:R-:W3:Y:S01]  /*1690*/  LDC R29, c[0x0][0x610] ;  /* 0x00018400ff1d7b82 */ /* 0x000ee20000000800 */
[----:B------:R-:W-:Y:S05]  /*16a0*/  @!P0 BRA `(.L_x_15) ;  /* 0x0000000000288947 */ /* 0x000fea0003800000 */
[----:B------:R-:W4:Y:S02]  /*16b0*/  LDC R3, c[0x0][0x64c] ;  /* 0x00019300ff037b82 */ /* 0x000f240000000800 */
[----:B----4-:R-:W-:-:S05]  /*16c0*/  IADD3 R3, P0, R34, R3, RZ ;  /* 0x0000000322037210 */ /* 0x010fca0007f1e0ff */
[----:B------:R-:W-:-:S04]  /*16d0*/  IMAD.X R19, RZ, RZ, R11, P0 ;  /* 0x000000ffff137224 */ /* 0x000fc800000e060b */
[----:B------:R-:W-:-:S04]  /*16e0*/  IMAD.WIDE.U32 R10, R19, R32, RZ ;  /* 0x00000020130a7225 */ /* 0x000fc800078e00ff */
[----:B------:R-:W-:-:S04]  /*16f0*/  IMAD.WIDE.U32 R12, P0, R3, R33, R10 ;  /* 0x00000021030c7225 */ /* 0x000fc8000780000a */
[----:B------:R-:W-:-:S04]  /*1700*/  IMAD.WIDE.U32 R10, R3, R32, RZ ;  /* 0x00000020030a7225 */ /* 0x000fc800078e00ff */
[----:B------:R-:W-:Y:S01]  /*1710*/  IMAD.X R15, RZ, RZ, RZ, P0 ;  /* 0x000000ffff0f7224 */ /* 0x000fe200000e06ff */
[----:B------:R-:W-:Y:S01]  /*1720*/  IADD3 RZ, P0, R11, R12, RZ ;  /* 0x0000000c0bff7210 */ /* 0x000fe20007f1e0ff */
[----:B------:R-:W-:-:S04]  /*1730*/  IMAD.MOV.U32 R14, RZ, RZ, R13 ;  /* 0x000000ffff0e7224 */ /* 0x000fc800078e000d */
[----:B------:R-:W-:-:S08]  /*1740*/  IMAD.WIDE.U32.X R10, R19, R33, R14, P0 ;  /* 0x00000021130a7225 */ /* 0x000fd000000e040e */
.L_x_15:
[----:B0-----:R-:W-:Y:S01]  /*1750*/  SHF.R.U64 R7, R10, R22, R11 ;  /* 0x000000160a077219 */ /* 0x001fe2000000120b */
[----:B-1----:R-:W-:Y:S01]  /*1760*/  VIADD R10, R24, 0xffffffff ;  /* 0xffffffff180a7836 */ /* 0x002fe20000000000 */
[----:B------:R-:W-:Y:S01]  /*1770*/  SHF.L.U32 R3, R28, R31, RZ ;  /* 0x0000001f1c037219 */ /* 0x000fe200000006ff */
[----:B------:R-:W-:Y:S01]  /*1780*/  @P1 IMAD R21, R25, R20, R6 ;  /* 0x0000001419151224 */ /* 0x000fe200078e0206 */
[----:B------:R-:W-:Y:S01]  /*1790*/  LOP3.LUT R18, R35, R18, RZ, 0xc0, !PT ;  /* 0x0000001223127212 */ /* 0x000fe200078ec0ff */
[----:B------:R-:W-:Y:S02]  /*17a0*/  IMAD.MOV R11, RZ, RZ, -R7 ;  /* 0x000000ffff0b7224 */ /* 0x000fe400078e0a07 */
[----:B------:R-:W-:Y:S02]  /*17b0*/  IMAD.MOV.U32 R6, RZ, RZ, 0x1 ;  /* 0x00000001ff067424 */ /* 0x000fe400078e00ff */
[----:B------:R-:W-:Y:S01]  /*17c0*/  IMAD R18, R3, R7, R18 ;  /* 0x0000000703127224 */ /* 0x000fe200078e0212 */
[----:B------:R-:W-:Y:S01]  /*17d0*/  LOP3.LUT R7, R27, R10, RZ, 0xc0, !PT ;  /* 0x0000000a1b077212 */ /* 0x000fe200078ec0ff */
[----:B--2---:R-:W-:-:S02]  /*17e0*/  IMAD R3, R11, R26, R34 ;  /* 0x0000001a0b037224 */ /* 0x004fc400078e0222 */
[----:B---3--:R-:W-:Y:S02]  /*17f0*/  IMAD R22, R18, R29, R21 ;  /* 0x0000001d12167224 */ /* 0x008fe400078e0215 */
[----:B------:R-:W-:Y:S01]  /*1800*/  IMAD R7, R3, R24, R7 ;  /* 0x0000001803077224 */ /* 0x000fe200078e0207 */
[----:B------:R-:W-:Y:S01]  /*1810*/  PRMT R3, R6, 0x7610, R3 ;  /* 0x0000761006037816 */ /* 0x000fe20000000003 */
[----:B------:R-:W-:-:S03]  /*1820*/  IMAD.MOV.U32 R19, RZ, RZ, R30 ;  /* 0x000000ffff137224 */ /* 0x000fc600078e001e */
[----:B------:R-:W-:Y:S02]  /*1830*/  SEL R18, R7, R22, !P1 ;  /* 0x0000001607127207 */ /* 0x000fe40004800000 */
[----:B------:R-:W-:-:S07]  /*1840*/  SEL R22, R22, R7, !P1 ;  /* 0x0000000716167207 */ /* 0x000fce0004800000 */
.L_x_13:
[----:B------:R-:W-:Y:S05]  /*1850*/  @!P2 BRA `(.L_x_16) ;  /* 0x00000000000ca947 */ /* 0x000fea0003800000 */
[----:B------:R-:W-:Y:S01]  /*1860*/  UCGABAR_WAIT ;  /* 0x0000000000007dc7 */ /* 0x000fe20008000000 */
[----:B------:R-:W-:Y:S01]  /*1870*/  CCTL.IVALL ;  /* 0x00000000ff00798f */ /* 0x000fe20002000000 */
[----:B------:R-:W-:Y:S05]  /*1880*/  BRA `(.L_x_17) ;  /* 0x0000000000047947 */ /* 0x000fea0003800000 */
.L_x_16:
[----:B------:R-:W-:Y:S06]  /*1890*/  BAR.SYNC.DEFER_BLOCKING 0x0 ;  /* 0x0000000000007b1d */ /* 0x000fec0000010000 */
.L_x_17:
[----:B------:R-:W-:Y:S05]  /*18a0*/  @!P4 BRA `(.L_x_18) ;  /* 0x0000004c00f8c947 */ /* 0x000fea0003800000 */
[----:B------:R-:W-:-:S13]  /*18b0*/  ISETP.GT.U32.AND P0, PT, R36, 0x1, PT ;  /* 0x000000012400780c */ /* 0x000fda0003f04070 */
[----:B------:R-:W-:Y:S05]  /*18c0*/  @P0 EXIT ;  /* 0x000000000000094d */ /* 0x000fea0003800000 */
.L_x_19:
[----:B------:R-:W-:-:S08]  /*18d0*/  NOP ;  /* 0x0000000000007918 */ /* 0x000fd00000000000 */
[----:B------:R-:W1:Y:S02]  /*18e0*/  USETMAXREG.TRY_ALLOC.CTAPOOL UP0, 0xe8 ;  /* 0x000000e8000079c8 */ /* 0x000e640008000600 */
[----:B-1----:R-:W-:-:S13]  /*18f0*/  PLOP3.LUT P0, PT, PT, PT, UP0, 0x80, 0x0 ;  /* 0x000000000000781c */ /* 0x002fda0003f0f008 */
[----:B------:R-:W-:Y:S05]  /*1900*/  @!P0 BRA `(.L_x_19) ;  /* 0xfffffffc00f08947 */ /* 0x000fea000383ffff */
[----:B------:R-:W-:-:S13]  /*1910*/  LOP3.LUT P0, RZ, R3, 0xff, RZ, 0xc0, !PT ;  /* 0x000000ff03ff7812 */ /* 0x000fda000780c0ff */
[----:B------:R-:W-:Y:S05]  /*1920*/  @!P0 EXIT ;  /* 0x000000000000894d */ /* 0x000fea0003800000 */
[----:B------:R-:W2:Y:S01]  /*1930*/  LDL.64 R10, [R1] ;  /* 0x00000000010a7983 */ /* 0x000ea20000100a00 */
[----:B------:R-:W1:Y:S01]  /*1940*/  S2UR UR4, SR_CgaCtaId ;  /* 0x00000000000479c3 */ /* 0x000e620000008800 */
[CC--:B------:R-:W-:Y:S01]  /*1950*/  LEA.HI R3, R8.reuse, R5.reuse, RZ, 0x2 ;  /* 0x0000000508037211 */ /* 0x0c0fe200078f10ff */
[----:B------:R-:W-:Y:S01]  /*1960*/  UMOV UR41, 0x400 ;  /* 0x0000040000297882 */ /* 0x000fe20000000000 */
[----:B------:R-:W-:Y:S01]  /*1970*/  UISETP.LT.AND UP0, UPT, UR40, 0x1, UPT ;  /* 0x000000012800788c */ /* 0x000fe2000bf01270 */
[----:B------:R-:W-:Y:S01]  /*1980*/  LEA.HI R8, R8, R5, RZ, 0x5 ;  /* 0x0000000508087211 */ /* 0x000fe200078f28ff */
[----:B------:R-:W-:Y:S01]  /*1990*/  UIADD3 UR5, UR43, -0x1, URZ ;  /* 0xffffffff2b057890 */ /* 0x000fe2000fffe03f */
[--C-:B------:R-:W-:Y:S01]  /*19a0*/  SHF.R.S32.HI R84, RZ, 0x2, R3.reuse ;  /* 0x00000002ff547819 */ /* 0x100fe20000011403 */
[----:B------:R-:W-:Y:S01]  /*19b0*/  USEL UR42, UR40, 0x1, UP0 ;  /* 0x00000001282a7887 */ /* 0x000fe20008000000 */
[----:B------:R-:W3:Y:S01]  /*19c0*/  LDC R6, c[0x0][0x658] ;  /* 0x00019600ff067b82 */ /* 0x000ee20000000800 */
[----:B------:R-:W-:Y:S01]  /*19d0*/  SHF.R.S32.HI R7, RZ, 0x1f, R3 ;  /* 0x0000001fff077819 */ /* 0x000fe20000011403 */
[----:B------:R-:W-:Y:S01]  /*19e0*/  UISETP.NE.AND UP0, UPT, UR5, URZ, UPT ;  /* 0x0000003f0500728c */ /* 0x000fe2000bf05270 */
[----:B------:R-:W-:Y:S01]  /*19f0*/  LOP3.LUT R4, R3, 0xfffffffc, RZ, 0xc0, !PT ;  /* 0xfffffffc03047812 */ /* 0x000fe200078ec0ff */
[----:B------:R-:W-:Y:S01]  /*1a00*/  ULDC UR8, c[0x0][0x284] ;  /* 0x0000a10000087ab9 */ /* 0x000fe20000000800 */
[----:B------:R-:W-:Y:S01]  /*1a10*/  LEA.HI R7, R7, R84, RZ, 0x3 ;  /* 0x0000005407077211 */ /* 0x000fe200078f18ff */
[----:B------:R-:W-:Y:S01]  /*1a20*/  USEL UR7, URZ, 0x1, UP0 ;  /* 0x000000013f077887 */ /* 0x000fe20008000000 */
[----:B------:R-:W-:Y:S01]  /*1a30*/  SHF.R.S32.HI R3, RZ, 0x5, R8 ;  /* 0x00000005ff037819 */ /* 0x000fe20000011408 */
[----:B------:R-:W4:Y:S01]  /*1a40*/  LDC.64 R88, c[0x0][0x5c8] ;  /* 0x00017200ff587b82 */ /* 0x000f220000000a00 */
[----:B------:R-:W-:Y:S01]  /*1a50*/  LOP3.LUT R7, R7, 0xfffffff8, RZ, 0xc0, !PT ;  /* 0xfffffff807077812 */ /* 0x000fe200078ec0ff */
[----:B------:R-:W-:Y:S01]  /*1a60*/  IMAD.IADD R4, R5, 0x1, -R4 ;  /* 0x0000000105047824 */ /* 0x000fe200078e0a04 */
[----:B------:R-:W-:Y:S01]  /*1a70*/  LOP3.LUT R94, R23, 0x1, RZ, 0xfc, !PT ;  /* 0x00000001175e7812 */ /* 0x000fe200078efcff */
[----:B------:R-:W-:Y:S01]  /*1a80*/  IMAD.MOV.U32 R5, RZ, RZ, -0x1 ;  /* 0xffffffffff057424 */ /* 0x000fe200078e00ff */
[----:B------:R-:W-:Y:S01]  /*1a90*/  USHF.L.U32 UR47, UR40, 0x1, URZ ;  /* 0x00000001282f7899 */ /* 0x000fe2000800063f */
[----:B------:R-:W-:Y:S01]  /*1aa0*/  IMAD.IADD R84, R84, 0x1, -R7 ;  /* 0x0000000154547824 */ /* 0x000fe200078e0a07 */
[----:B------:R-:W-:Y:S01]  /*1ab0*/  UIADD3 UR42, -UR42, UR40, URZ ;  /* 0x000000282a2a7290 */ /* 0x000fe2000fffe13f */
[----:B------:R-:W0:Y:S01]  /*1ac0*/  LDC R91, c[0x0][0x288] ;  /* 0x0000a200ff5b7b82 */ /* 0x000e220000000800 */
[----:B-1----:R-:W-:Y:S01]  /*1ad0*/  ULEA UR41, UR4, UR41, 0x18 ;  /* 0x0000002904297291 */ /* 0x002fe2000f8ec03f */
[----:B------:R-:W-:Y:S01]  /*1ae0*/  IMAD.SHL.U32 R86, R4, 0x2, RZ ;  /* 0x0000000204567824 */ /* 0x000fe200078e00ff */
[----:B------:R-:W-:Y:S01]  /*1af0*/  USHF.L.U32 UR4, UR5, 0x3, URZ ;  /* 0x0000000305047899 */ /* 0x000fe2000800063f */
[--C-:B------:R-:W-:Y:S01]  /*1b00*/  SHF.R.S32.HI R85, RZ, 0x1f, R84.reuse ;  /* 0x0000001fff557819 */ /* 0x100fe20000011454 */
[----:B------:R-:W-:Y:S01]  /*1b10*/  UIADD3 UR5, UR41, 0x380, URZ ;  /* 0x0000038029057890 */ /* 0x000fe2000fffe03f */
[--C-:B------:R-:W-:Y:S01]  /*1b20*/  IMAD R93, R3, -0x10, -R84.reuse ;  /* 0xfffffff0035d7824 */ /* 0x100fe200078e0a54 */
[----:B------:R-:W-:Y:S01]  /*1b30*/  UIADD3 UR6, UR41, 0x14b80, URZ ;  /* 0x00014b8029067890 */ /* 0x000fe2000fffe03f */
[----:B---3--:R-:W-:Y:S01]  /*1b40*/  SHF.L.U32 R5, R5, R6, RZ ;  /* 0x0000000605057219 */ /* 0x008fe200000006ff */
[----:B------:R-:W-:Y:S01]  /*1b50*/  USHF.R.U32.HI UR5, URZ, 0x4, UR5 ;  /* 0x000000043f057899 */ /* 0x000fe20008011605 */
[----:B------:R-:W-:Y:S01]  /*1b60*/  IMAD.WIDE R84, R3, 0x10, R84 ;  /* 0x0000001003547825 */ /* 0x000fe200078e0254 */
[----:B------:R-:W-:Y:S01]  /*1b70*/  USHF.R.U32.HI UR6, URZ, 0x4, UR6 ;  /* 0x000000043f067899 */ /* 0x000fe20008011606 */
[----:B------:R-:W-:Y:S01]  /*1b80*/  LOP3.LUT R92, RZ, R5, RZ, 0x33, !PT ;  /* 0x00000005ff5c7212 */ /* 0x000fe200078e33ff */
[----:B------:R-:W-:Y:S01]  /*1b90*/  UIADD3 UR48, UR41, 0x2a0, URZ ;  /* 0x000002a029307890 */ /* 0x000fe2000fffe03f */
[----:B------:R-:W-:Y:S01]  /*1ba0*/  IMAD.U32 R95, RZ, RZ, UR7 ;  /* 0x00000007ff5f7e24 */ /* 0x000fe2000f8e00ff */
[----:B------:R-:W-:Y:S01]  /*1bb0*/  ULOP3.LUT UR4, UR4, 0x8, URZ, 0xc0, !UPT ;  /* 0x0000000804047892 */ /* 0x000fe2000f8ec03f */
[C---:B----4-:R-:W-:Y:S01]  /*1bc0*/  SHF.L.U64.HI R89, R88.reuse, 0x3, R89 ;  /* 0x0000000358597819 */ /* 0x050fe20000010259 */
[----:B------:R-:W-:Y:S01]  /*1bd0*/  ULOP3.LUT UR5, UR5, 0x3fff, URZ, 0xc0, !UPT ;  /* 0x00003fff05057892 */ /* 0x000fe2000f8ec03f */
[----:B------:R-:W-:Y:S01]  /*1be0*/  IMAD.SHL.U32 R88, R88, 0x8, RZ ;  /* 0x0000000858587824 */ /* 0x000fe200078e00ff */
[----:B------:R-:W-:Y:S01]  /*1bf0*/  ULOP3.LUT UR6, UR6, 0x3fff, URZ, 0xc0, !UPT ;  /* 0x00003fff06067892 */ /* 0x000fe2000f8ec03f */
[----:B------:R-:W-:Y:S01]  /*1c00*/  SHF.R.S32.HI R87, RZ, 0x1f, R86 ;  /* 0x0000001fff577819 */ /* 0x000fe20000011456 */
[----:B------:R-:W-:Y:S01]  /*1c10*/  VIADD R93, R93, UR8 ;  /* 0x000000085d5d7c36 */ /* 0x000fe20008000000 */
[----:B------:R-:W-:Y:S01]  /*1c20*/  ULEA UR43, UR43, UR48, 0x3 ;  /* 0x000000302b2b7291 */ /* 0x000fe2000f8e183f */
[----:B0-----:R-:W-:Y:S01]  /*1c30*/  IMAD R91, R4, -0x2, R91 ;  /* 0xfffffffe045b7824 */ /* 0x001fe200078e025b */
[----:B------:R-:W-:-:S02]  /*1c40*/  ULOP3.LUT UR49, UR4, 0x8, URZ, 0x3c, !UPT ;  /* 0x0000000804317892 */ /* 0x000fc4000f8e3c3f */
[----:B------:R-:W-:Y:S02]  /*1c50*/  ULOP3.LUT UR44, UR4, 0x18, URZ, 0x3c, !UPT ;  /* 0x00000018042c7892 */ /* 0x000fe4000f8e3c3f */
[----:B------:R-:W-:Y:S02]  /*1c60*/  ULOP3.LUT UR45, UR5, 0x10000, URZ, 0xfc, !UPT ;  /* 0x00010000052d7892 */ /* 0x000fe4000f8efc3f */
[----:B------:R-:W-:Y:S01]  /*1c70*/  ULOP3.LUT UR46, UR6, 0x10000, URZ, 0xfc, !UPT ;  /* 0x00010000062e7892 */ /* 0x000fe2000f8efc3f */
[----:B--2---:R-:W-:-:S11]  /*1c80*/  SHF.L.U64.HI R90, R10, 0x1, R0 ;  /* 0x000000010a5a7819 */ /* 0x004fd60000010200 */
.L_x_151:
[----:B------:R-:W-:-:S04]  /*1c90*/  SHF.L.U32 R0, R95, 0x1f, RZ ;  /* 0x0000001f5f007819 */ /* 0x000fc800000006ff */
[----:B------:R-:W0:Y:S02]  /*1ca0*/  SYNCS.PHASECHK.TRANS64.TRYWAIT P0, [UR43+-0x8], R0 ;  /* 0xfffff800ff0075a7 */ /* 0x000e24000800016b */
[----:B0--3--:R-:W-:Y:S05]  /*1cb0*/  @!P0 BRA `(.L_x_20) ;  /* 0x0000007000288947 */ /* 0x009fea0003800000 */
.L_x_210:
[----:B------:R-:W-:Y:S02]  /*1cc0*/  ULDC UR4, c[0x0][0x28c] ;  /* 0x0000a30000047ab9 */ /* 0x000fe40000000800 */
[----:B------:R-:W-:-:S13]  /*1cd0*/  ISETP.LT.AND P0, PT, RZ, UR4, PT ;  /* 0x00000004ff007c0c */ /* 0x000fda000bf01270 */
[----:B------:R-:W-:Y:S05]  /*1ce0*/  @P0 BRA `(.L_x_21) ;  /* 0x0000000000400947 */ /* 0x000fea0003800000 */
[----:B0-----:R-:W-:Y:S01]  /*1cf0*/  MOV R0, 0x0 ;  /* 0x0000000000007802 */ /* 0x001fe20000000f00 */
[----:B------:R-:W-:Y:S01]  /*1d00*/  ULDC.64 UR4, c[0x4][0x68] ;  /* 0x01001a0000047ab9 */ /* 0x000fe20000000a00 */
[----:B------:R-:W-:Y:S01]  /*1d10*/  ULDC.64 UR6, c[0x4][0x8] ;  /* 0x0100020000067ab9 */ /* 0x000fe20000000a00 */
[----:B------:R-:W-:Y:S01]  /*1d20*/  IMAD.U32 R4, RZ, RZ, UR4 ;  /* 0x00000004ff047e24 */ /* 0x000fe2000f8e00ff */
[----:B------:R0:W1:Y:S01]  /*1d30*/  LDC.64 R14, c[0x4][R0] ;  /* 0x01000000000e7b82 */ /* 0x0000620000000a00 */
[----:B------:R-:W-:Y:S01]  /*1d40*/  IMAD.U32 R5, RZ, RZ, UR5 ;  /* 0x00000005ff057e24 */ /* 0x000fe2000f8e00ff */
[----:B------:R-:W-:Y:S01]  /*1d50*/  ULDC.64 UR4, c[0x4][0x70] ;  /* 0x01001c0000047ab9 */ /* 0x000fe20000000a00 */
[----:B------:R-:W-:Y:S02]  /*1d60*/  IMAD.U32 R10, RZ, RZ, UR6 ;  /* 0x00000006ff0a7e24 */ /* 0x000fe4000f8e00ff */
[----:B------:R-:W-:Y:S02]  /*1d70*/  IMAD.U32 R6, RZ, RZ, UR4 ;  /* 0x00000004ff067e24 */ /* 0x000fe4000f8e00ff */
[----:B------:R-:W-:-:S02]  /*1d80*/  IMAD.U32 R7, RZ, RZ, UR5 ;  /* 0x00000005ff077e24 */ /* 0x000fc4000f8e00ff */
[----:B------:R-:W-:Y:S02]  /*1d90*/  IMAD.U32 R11, RZ, RZ, UR7 ;  /* 0x00000007ff0b7e24 */ /* 0x000fe4000f8e00ff */
[----:B------:R-:W-:Y:S02]  /*1da0*/  IMAD.MOV.U32 R8, RZ, RZ, 0x1e1 ;  /* 0x000001e1ff087424 */ /* 0x000fe400078e00ff */
[----:B------:R-:W-:Y:S02]  /*1db0*/  IMAD.MOV.U32 R12, RZ, RZ, 0x1 ;  /* 0x00000001ff0c7424 */ /* 0x000fe400078e00ff */
[----:B0-----:R-:W-:-:S07]  /*1dc0*/  IMAD.MOV.U32 R13, RZ, RZ, RZ ;  /* 0x000000ffff0d7224 */ /* 0x001fce00078e00ff */
[----:B------:R-:W-:-:S07]  /*1dd0*/  LEPC R20, `(.L_x_21) ;  /* 0x000000001014794e */ /* 0x000fce0000000000 */
[----:B-1---5:R-:W-:Y:S05]  /*1de0*/  CALL.ABS.NOINC R14 ;  /* 0x000000000e007343 */ /* 0x022fea0003c00000 */
.L_x_21:
[----:B------:R-:W-:-:S13]  /*1df0*/  ISETP.NE.AND P0, PT, R94, 0x3, PT ;  /* 0x000000035e00780c */ /* 0x000fda0003f05270 */
[----:B------:R-:W-:Y:S05]  /*1e00*/  @!P0 BRA `(.L_x_22) ;  /* 0x0000000000048947 */ /* 0x000fea0003800000 */
[----:B------:R-:W-:Y:S01]  /*1e10*/  BPT.TRAP 0x1 ;  /* 0x000000040000795c */ /* 0x000fe20000300000 */
.L_x_22:
[----:B0-----:R-:W-:Y:S02]  /*1e20*/  IMAD.U32 R3, RZ, RZ, UR38 ;  /* 0x00000026ff037e24 */ /* 0x001fe4000f8e00ff */
[----:B------:R-:W-:-:S03]  /*1e30*/  IMAD.U32 R0, RZ, RZ, UR39 ;  /* 0x00000027ff007e24 */ /* 0x000fc6000f8e00ff */
[----:B------:R-:W-:Y:S02]  /*1e40*/  LEA R3, R3, UR41, 0x3 ;  /* 0x0000002903037c11 */ /* 0x000fe4000f8e18ff */
[----:B------:R-:W-:-:S04]  /*1e50*/  SHF.L.U32 R0, R0, 0x1f, RZ ;  /* 0x0000001f00007819 */ /* 0x000fc800000006ff */
[----:B------:R0:W1:Y:S01]  /*1e60*/  SYNCS.PHASECHK.TRANS64.TRYWAIT P1, [R3+URZ], R0 ;  /* 0x00000000030075a7 */ /* 0x000062000802017f */
[----:B------:R-:W-:Y:S05]  /*1e70*/  @!P0 BRA `(.L_x_23) ;  /* 0x0000000000048947 */ /* 0x000fea0003800000 */
[----:B------:R-:W-:Y:S01]  /*1e80*/  BPT.TRAP 0x1 ;  /* 0x000000040000795c */ /* 0x000fe20000300000 */
.L_x_23:
[----:B-1----:R-:W-:Y:S05]  /*1e90*/  @P1 BRA `(.L_x_24) ;  /* 0x0000000000081947 */ /* 0x002fea0003800000 */
[----:B------:R-:W1:Y:S02]  /*1ea0*/  SYNCS.PHASECHK.TRANS64.TRYWAIT P1, [R3+URZ], R0 ;  /* 0x00000000030075a7 */ /* 0x000e64000802017f */
[----:B-1----:R-:W-:Y:S05]  /*1eb0*/  @!P1 BRA `(.L_x_25) ;  /* 0x0000006c00c09947 */ /* 0x002fea0003800000 */
.L_x_24:
[----:B------:R-:W-:Y:S05]  /*1ec0*/  WARPSYNC.ALL ;  /* 0x0000000000007948 */ /* 0x000fea0003800000 */
[----:B------:R-:W-:Y:S01]  /*1ed0*/  ULEA UR4, UR38, UR45, 0x7 ;  /* 0x0000002d26047291 */ /* 0x000fe2000f8e383f */
[----:B------:R-:W-:Y:S01]  /*1ee0*/  WARPGROUP.ARRIVE ;  /* 0x00000000000079c5 */ /* 0x000fe20000000000 */
[----:B------:R-:W-:Y:S01]  /*1ef0*/  UIMAD UR8, UR38, 0xe0, UR46 ;  /* 0x000000e0260878a4 */ /* 0x000fe2000f8e022e */
[----:B01----:R-:W-:Y:S01]  /*1f00*/  IMAD.U32 R0, RZ, RZ, UR42 ;  /* 0x0000002aff007e24 */ /* 0x003fe2000f8e00ff */
[----:B------:R-:W-:Y:S01]  /*1f10*/  UMOV UR5, 0xc0000010 ;  /* 0xc000001000057882 */ /* 0x000fe20000000000 */
[----:B------:R-:W-:Y:S01]  /*1f20*/  UMOV UR7, 0xc0000010 ;  /* 0xc000001000077882 */ /* 0x000fe20000000000 */
[----:B------:R-:W-:-:S02]  /*1f30*/  UIADD3 UR9, UR8, 0x20, URZ ;  /* 0x0000002008097890 */ /* 0x000fc4000fffe03f */
[----:B------:R-:W-:Y:S01]  /*1f40*/  UIADD3 UR10, UR8, 0x40, URZ ;  /* 0x00000040080a7890 */ /* 0x000fe2000fffe03f */
[----:B------:R-:W-:Y:S01]  /*1f50*/  ISETP.GE.AND P1, PT, R0, 0x1, PT ;  /* 0x000000010000780c */ /* 0x000fe20003f26270 */
[----:B------:R-:W-:Y:S01]  /*1f60*/  UMOV UR6, UR8 ;  /* 0x0000000800067c82 */ /* 0x000fe20008000000 */
[----:B------:R-:W-:Y:S01]  /*1f70*/  UIADD3 UR11, UR8, 0x60, URZ ;  /* 0x00000060080b7890 */ /* 0x000fe2000fffe03f */
[----:B------:R-:W-:Y:S01]  /*1f80*/  HGMMA.64x16x16.F32.BF16 R72, gdesc[UR4], RZ, !UPT, gsb0 ;  /* 0x00200000044879f0 */ /* 0x000fe2000c0018ff */
[----:B------:R-:W-:Y:S01]  /*1f90*/  UMOV UR6, UR9 ;  /* 0x0000000900067c82 */ /* 0x000fe20008000000 */
[----:B------:R-:W-:Y:S01]  /*1fa0*/  UMOV UR7, 0xc0000010 ;  /* 0xc000001000077882 */ /* 0x000fe20000000000 */
[----:B------:R-:W-:Y:S01]  /*1fb0*/  UIADD3 UR9, UR8, 0x80, URZ ;  /* 0x0000008008097890 */ /* 0x000fe2000fffe03f */
[----:B------:R-:W-:Y:S02]  /*1fc0*/  WARPGROUP.DEPBAR.LE gsb0, 0x0 ;  /* 0x00008000000079c5 */ /* 0x000fe40000010000 */
[----:B------:R-:W-:-:S06]  /*1fd0*/  WARPGROUP.ARRIVE ;  /* 0x00000000000079c5 */ /* 0x000fcc0000000000 */
[----:B------:R-:W-:Y:S01]  /*1fe0*/  HGMMA.64x16x16.F32.BF16 R64, gdesc[UR4], RZ, !UPT, gsb0 ;  /* 0x00200000044079f0 */ /* 0x000fe2000c0018ff */
[----:B------:R-:W-:Y:S01]  /*1ff0*/  UMOV UR6, UR10 ;  /* 0x0000000a00067c82 */ /* 0x000fe20008000000 */
[----:B------:R-:W-:Y:S01]  /*2000*/  UMOV UR7, 0xc0000010 ;  /* 0xc000001000077882 */ /* 0x000fe20000000000 */
[----:B------:R-:W-:Y:S02]  /*2010*/  UIADD3 UR10, UR8, 0xa0, URZ ;  /* 0x000000a0080a7890 */ /* 0x000fe4000fffe03f */
[----:B------:R-:W-:Y:S01]  /*2020*/  UIADD3 UR8, UR8, 0xc0, URZ ;  /* 0x000000c008087890 */ /* 0x000fe2000fffe03f */
[----:B------:R-:W-:Y:S02]  /*2030*/  WARPGROUP.DEPBAR.LE gsb0, 0x0 ;  /* 0x00008000000079c5 */ /* 0x000fe40000010000 */
[----:B------:R-:W-:-:S06]  /*2040*/  WARPGROUP.ARRIVE ;  /* 0x00000000000079c5 */ /* 0x000fcc0000000000 */
[----:B------:R-:W-:Y:S01]  /*2050*/  HGMMA.64x16x16.F32.BF16 R56, gdesc[UR4], RZ, !UPT, gsb0 ;  /* 0x00200000043879f0 */ /* 0x000fe2000c0018ff */
[----:B------:R-:W-:Y:S01]  /*2060*/  UMOV UR6, UR11 ;  /* 0x0000000b00067c82 */ /* 0x000fe20008000000 */
[----:B------:R-:W-:Y:S01]  /*2070*/  UMOV UR7, 0xc0000010 ;  /* 0xc000001000077882 */ /* 0x000fe20000000000 */
        /* <DEDUP_REMOVED lines=17> */
[----:B------:R-:W-:Y:S03]  /*2190*/  HGMMA.64x16x16.F32.BF16 R24, gdesc[UR4], RZ, !UPT, gsb0 ;  /* 0x00200000041879f0 */ /* 0x000fe6000c0018ff */
[----:B------:R-:W-:Y:S02]  /*21a0*/  WARPGROUP.DEPBAR.LE gsb0, 0x0 ;  /* 0x00008000000079c5 */ /* 0x000fe40000010000 */
[----:B------:R-:W-:Y:S05]  /*21b0*/  @!P1 BRA `(.L_x_26) ;  /* 0x00000004004c9947 */ /* 0x000fea0003800000 */
[----:B------:R-:W-:Y:S01]  /*21c0*/  UIADD3 UR4, UR38, 0x1, URZ ;  /* 0x0000000126047890 */ /* 0x000fe2000fffe03f */
[----:B------:R-:W-:Y:S02]  /*21d0*/  IMAD.U32 R0, RZ, RZ, UR42 ;  /* 0x0000002aff007e24 */ /* 0x000fe4000f8e00ff */
[----:B------:R-:W-:Y:S01]  /*21e0*/  IMAD.U32 R3, RZ, RZ, UR38 ;  /* 0x00000026ff037e24 */ /* 0x000fe2000f8e00ff */
[----:B------:R-:W-:-:S04]  /*21f0*/  UISETP.NE.AND UP0, UPT, UR4, 0x29, UPT ;  /* 0x000000290400788c */ /* 0x000fc8000bf05270 */
[----:B------:R-:W-:Y:S02]  /*2200*/  USEL UR5, URZ, 0x1, UP0 ;  /* 0x000000013f057887 */ /* 0x000fe40008000000 */
[----:B------:R-:W-:Y:S02]  /*2210*/  USEL UR8, UR4, URZ, UP0 ;  /* 0x0000003f04087287 */ /* 0x000fe40008000000 */
[----:B------:R-:W-:-:S06]  /*2220*/  ULOP3.LUT UR5, UR39, UR5, URZ, 0x3c, !UPT ;  /* 0x0000000527057292 */ /* 0x000fcc000f8e3c3f */
[----:B------:R-:W-:-:S07]  /*2230*/  IMAD.U32 R6, RZ, RZ, UR5 ;  /* 0x00000005ff067e24 */ /* 0x000fce000f8e00ff */
.L_x_33:
[----:B------:R-:W-:Y:S05]  /*2240*/  @!P0 BRA `(.L_x_27) ;  /* 0x0000000000048947 */ /* 0x000fea0003800000 */
[----:B------:R-:W-:Y:S01]  /*2250*/  BPT.TRAP 0x1 ;  /* 0x000000040000795c */ /* 0x000fe20000300000 */
.L_x_27:
[----:B------:R-:W-:Y:S01]  /*2260*/  ULEA UR4, UR8, UR41, 0x3 ;  /* 0x0000002908047291 */ /* 0x000fe2000f8e183f */
[----:B------:R-:W-:-:S08]  /*2270*/  SHF.L.U32 R4, R6, 0x1f, RZ ;  /* 0x0000001f06047819 */ /* 0x000fd000000006ff */
[----:B------:R0:W1:Y:S01]  /*2280*/  SYNCS.PHASECHK.TRANS64.TRYWAIT P1, [UR4], R4 ;  /* 0x00000004ff0075a7 */ /* 0x0000620008020144 */
[----:B------:R-:W-:Y:S05]  /*2290*/  @!P0 BRA `(.L_x_28) ;  /* 0x0000000000048947 */ /* 0x000fea0003800000 */
[----:B------:R-:W-:Y:S01]  /*22a0*/  BPT.TRAP 0x1 ;  /* 0x000000040000795c */ /* 0x000fe20000300000 */
.L_x_28:
[----:B-1----:R-:W-:Y:S05]  /*22b0*/  @P1 BRA `(.L_x_29) ;  /* 0x0000000000081947 */ /* 0x002fea0003800000 */
[----:B------:R-:W1:Y:S02]  /*22c0*/  SYNCS.PHASECHK.TRANS64.TRYWAIT P1, [UR4], R4 ;  /* 0x00000004ff0075a7 */ /* 0x000e640008020144 */
[----:B-1----:R-:W-:Y:S05]  /*22d0*/  @!P1 BRA `(.L_x_30) ;  /* 0x0000006800cc9947 */ /* 0x002fea0003800000 */
.L_x_29:
[----:B------:R-:W-:Y:S01]  /*22e0*/  ULEA UR4, UR8, UR45, 0x7 ;  /* 0x0000002d08047291 */ /* 0x000fe2000f8e383f */
[----:B------:R-:W-:Y:S01]  /*22f0*/  WARPGROUP.ARRIVE ;  /* 0x00000000000079c5 */ /* 0x000fe20000000000 */
[----:B------:R-:W-:Y:S01]  /*2300*/  UIMAD UR9, UR8, 0xe0, UR46 ;  /* 0x000000e0080978a4 */ /* 0x000fe2000f8e022e */
[----:B------:R-:W-:Y:S01]  /*2310*/  UMOV UR5, 0xc0000010 ;  /* 0xc000001000057882 */ /* 0x000fe20000000000 */
[----:B------:R-:W-:Y:S02]  /*2320*/  UMOV UR7, 0xc0000010 ;  /* 0xc000001000077882 */ /* 0x000fe40000000000 */
[----:B------:R-:W-:Y:S02]  /*2330*/  UIADD3 UR10, UR9, 0x20, URZ ;  /* 0x00000020090a7890 */ /* 0x000fe4000fffe03f */
[----:B------:R-:W-:Y:S02]  /*2340*/  UIADD3 UR11, UR9, 0x40, URZ ;  /* 0x00000040090b7890 */ /* 0x000fe4000fffe03f */
[----:B------:R-:W-:Y:S01]  /*2350*/  UMOV UR6, UR9 ;  /* 0x0000000900067c82 */ /* 0x000fe20008000000 */
[----:B------:R-:W-:Y:S01]  /*2360*/  UIADD3 UR12, UR9, 0x60, URZ ;  /* 0x00000060090c7890 */ /* 0x000fe2000fffe03f */
[----:B------:R-:W-:Y:S01]  /*2370*/  HGMMA.64x16x16.F32.BF16 R72, gdesc[UR4], R72, gsb0 ;  /* 0x00200000044879f0 */ /* 0x000fe20008001848 */
[----:B------:R-:W-:Y:S01]  /*2380*/  UMOV UR6, UR10 ;  /* 0x0000000a00067c82 */ /* 0x000fe20008000000 */
[----:B------:R-:W-:Y:S01]  /*2390*/  UMOV UR7, 0xc0000010 ;  /* 0xc000001000077882 */ /* 0x000fe20000000000 */
[----:B------:R-:W-:Y:S01]  /*23a0*/  UIADD3 UR10, UR9, 0x80, URZ ;  /* 0x00000080090a7890 */ /* 0x000fe2000fffe03f */
[----:B------:R-:W-:-:S02]  /*23b0*/  WARPGROUP.DEPBAR.LE gsb0, 0x0 ;  /* 0x00008000000079c5 */ /* 0x000fc40000010000 */
[----:B------:R-:W-:-:S06]  /*23c0*/  WARPGROUP.ARRIVE ;  /* 0x00000000000079c5 */ /* 0x000fcc0000000000 */
[----:B------:R-:W-:Y:S01]  /*23d0*/  HGMMA.64x16x16.F32.BF16 R64, gdesc[UR4], R64, gsb0 ;  /* 0x00200000044079f0 */ /* 0x000fe20008001840 */
[----:B------:R-:W-:Y:S01]  /*23e0*/  UMOV UR6, UR11 ;  /* 0x0000000b00067c82 */ /* 0x000fe20008000000 */
[----:B------:R-:W-:Y:S01]  /*23f0*/  UMOV UR7, 0xc0000010 ;  /* 0xc000001000077882 */ /* 0x000fe20000000000 */
[----:B------:R-:W-:Y:S02]  /*2400*/  UIADD3 UR11, UR9, 0xa0, URZ ;  /* 0x000000a0090b7890 */ /* 0x000fe4000fffe03f */
[----:B------:R-:W-:Y:S01]  /*2410*/  UIADD3 UR9, UR9, 0xc0, URZ ;  /* 0x000000c009097890 */ /* 0x000fe2000fffe03f */
[----:B------:R-:W-:Y:S02]  /*2420*/  WARPGROUP.DEPBAR.LE gsb0, 0x0 ;  /* 0x00008000000079c5 */ /* 0x000fe40000010000 */
[----:B------:R-:W-:-:S06]  /*2430*/  WARPGROUP.ARRIVE ;  /* 0x00000000000079c5 */ /* 0x000fcc0000000000 */
[----:B------:R-:W-:Y:S01]  /*2440*/  HGMMA.64x16x16.F32.BF16 R56, gdesc[UR4], R56, gsb0 ;  /* 0x00200000043879f0 */ /* 0x000fe20008001838 */
[----:B------:R-:W-:Y:S01]  /*2450*/  UMOV UR6, UR12 ;  /* 0x0000000c00067c82 */ /* 0x000fe20008000000 */
[----:B------:R-:W-:Y:S01]  /*2460*/  UMOV UR7, 0xc0000010 ;  /* 0xc000001000077882 */ /* 0x000fe20000000000 */
        /* <DEDUP_REMOVED lines=17> */
[----:B------:R-:W-:Y:S03]  /*2580*/  HGMMA.64x16x16.F32.BF16 R24, gdesc[UR4], R24, gsb0 ;  /* 0x00200000041879f0 */ /* 0x000fe60008001818 */
[----:B------:R-:W-:Y:S02]  /*2590*/  WARPGROUP.DEPBAR.LE gsb0, 0x0 ;  /* 0x00008000000079c5 */ /* 0x000fe40000010000 */
[----:B------:R-:W-:Y:S05]  /*25a0*/  @!P0 BRA `(.L_x_31) ;  /* 0x0000000000048947 */ /* 0x000fea0003800000 */
[----:B------:R-:W-:Y:S01]  /*25b0*/  BPT.TRAP 0x1 ;  /* 0x000000040000795c */ /* 0x000fe20000300000 */
.L_x_31:
[----:B------:R-:W-:-:S13]  /*25c0*/  ISETP.NE.AND P1, PT, R81, RZ, PT ;  /* 0x000000ff5100720c */ /* 0x000fda0003f25270 */
[----:B01----:R-:W-:-:S05]  /*25d0*/  @P1 LEA R4, R3, UR41, 0x3 ;  /* 0x0000002903041c11 */ /* 0x003fca000f8e18ff */
[----:B------:R-:W-:-:S05]  /*25e0*/  @P1 VIADD R5, R4, 0x148 ;  /* 0x0000014804051836 */ /* 0x000fca0000000000 */
[----:B------:R-:W-:-:S04]  /*25f0*/  @P1 PRMT R5, R80, 0x654, R5 ;  /* 0x0000065450051816 */ /* 0x000fc80000000005 */
[----:B------:R0:W-:Y:S01]  /*2600*/  @P1 SYNCS.ARRIVE.TRANS64.RED.A1T0 RZ, [R5+URZ], RZ ;  /* 0x000000ff05ff19a7 */ /* 0x0001e2000810043f */
[----:B------:R-:W-:-:S13]  /*2610*/  ISETP.GT.U32.AND P1, PT, R23, 0x1, PT ;  /* 0x000000011700780c */ /* 0x000fda0003f24070 */
[----:B0-----:R-:W-:Y:S05]  /*2620*/  @P1 BRA `(.L_x_32) ;  /* 0x0000000000041947 */ /* 0x001fea0003800000 */
[----:B------:R-:W-:Y:S01]  /*2630*/  BPT.TRAP 0x1 ;  /* 0x000000040000795c */ /* 0x000fe20000300000 */
.L_x_32:
[----:B------:R-:W-:Y:S01]  /*2640*/  UIADD3 UR8, UR8, 0x1, URZ ;  /* 0x0000000108087890 */ /* 0x000fe2000fffe03f */
[C---:B------:R-:W-:Y:S01]  /*2650*/  ISETP.GT.AND P2, PT, R0.reuse, 0x1, PT ;  /* 0x000000010000780c */ /* 0x040fe20003f44270 */
[----:B------:R-:W-:Y:S02]  /*2660*/  VIADD R3, R3, 0x1 ;  /* 0x0000000103037836 */ /* 0x000fe40000000000 */
[----:B------:R-:W-:Y:S01]  /*2670*/  UISETP.NE.AND UP0, UPT, UR8, 0x29, UPT ;  /* 0x000000290800788c */ /* 0x000fe2000bf05270 */
[----:B------:R-:W-:Y:S02]  /*2680*/  VIADD R0, R0, 0xffffffff ;  /* 0xffffffff00007836 */ /* 0x000fe40000000000 */
[C---:B------:R-:W-:Y:S01]  /*2690*/  ISETP.NE.AND P1, PT, R3.reuse, 0x29, PT ;  /* 0x000000290300780c */ /* 0x040fe20003f25270 */
[----:B------:R-:W-:Y:S02]  /*26a0*/  USEL UR4, URZ, 0x1, UP0 ;  /* 0x000000013f047887 */ /* 0x000fe40008000000 */
[----:B------:R-:W-:Y:S01]  /*26b0*/  USEL UR8, UR8, URZ, UP0 ;  /* 0x0000003f08087287 */ /* 0x000fe20008000000 */
[----:B------:R-:W-:-:S03]  /*26c0*/  SEL R3, R3, RZ, P1 ;  /* 0x000000ff03037207 */ /* 0x000fc60000800000 */
[----:B------:R-:W-:Y:S01]  /*26d0*/  LOP3.LUT R6, R6, UR4, RZ, 0x3c, !PT ;  /* 0x0000000406067c12 */ /* 0x000fe2000f8e3cff */
[----:B------:R-:W-:Y:S07]  /*26e0*/  @P2 BRA `(.L_x_33) ;  /* 0xfffffff800d42947 */ /* 0x000fee000383ffff */
.L_x_26:
[----:B------:R-:W0:Y:S01]  /*26f0*/  LDC R0, c[0x0][0x28c] ;  /* 0x0000a300ff007b82 */ /* 0x000e220000000800 */
[----:B------:R-:W-:-:S04]  /*2700*/  IMAD.U32 R3, RZ, RZ, UR49 ;  /* 0x00000031ff037e24 */ /* 0x000fc8000f8e00ff */
[----:B------:R1:W-:Y:S01]  /*2710*/  SYNCS.ARRIVE.TRANS64.A1T0 RZ, [R3+UR48], RZ ;  /* 0x000000ff03ff79a7 */ /* 0x0003e20008100030 */
[----:B0-----:R-:W-:-:S13]  /*2720*/  ISETP.GE.AND P1, PT, R0, 0x1, PT ;  /* 0x000000010000780c */ /* 0x001fda0003f26270 */
[----:B-1----:R-:W-:Y:S05]  /*2730*/  @!P1 BRA `(.L_x_34) ;  /* 0x0000000000449947 */ /* 0x002fea0003800000 */
[----:B------:R-:W-:Y:S05]  /*2740*/  @!P0 BRA `(.L_x_35) ;  /* 0x0000000000048947 */ /* 0x000fea0003800000 */
[----:B------:R-:W-:Y:S01]  /*2750*/  BPT.TRAP 0x1 ;  /* 0x000000040000795c */ /* 0x000fe20000300000 */
.L_x_35:
[----:B------:R-:W-:-:S13]  /*2760*/  ISETP.NE.AND P0, PT, R81, RZ, PT ;  /* 0x000000ff5100720c */ /* 0x000fda0003f05270 */
[----:B------:R-:W-:-:S05]  /*2770*/  VOTEU.ANY UP0, P0 ;  /* 0x00000000003f7886 */ /* 0x000fca0000000100 */
[----:B------:R-:W-:-:S06]  /*2780*/  @UP0 UIADD3 UR4, UR38, UR42, URZ ;  /* 0x0000002a26040290 */ /* 0x000fcc000fffe03f */
[----:B------:R-:W-:Y:S02]  /*2790*/  IMAD.U32 R4, RZ, RZ, UR4 ;  /* 0x00000004ff047e24 */ /* 0x000fe4000f8e00ff */
[----:B------:R-:W-:Y:S02]  /*27a0*/  IMAD.U32 R3, RZ, RZ, UR4 ;  /* 0x00000004ff037e24 */ /* 0x000fe4000f8e00ff */
[----:B------:R-:W-:-:S05]  /*27b0*/  @P0 IMAD.WIDE.U32 R4, R4, -0x3831f383, RZ ;  /* 0xc7ce0c7d04040825 */ /* 0x000fca00078e00ff */
[----:B------:R-:W-:-:S05]  /*27c0*/  @P0 SHF.R.U32.HI R0, RZ, 0x5, R5 ;  /* 0x00000005ff000819 */ /* 0x000fca0000011605 */
[----:B------:R-:W-:-:S05]  /*27d0*/  @P0 IMAD R0, R0, -0x29, R3 ;  /* 0xffffffd700000824 */ /* 0x000fca00078e0203 */
[----:B------:R-:W-:-:S05]  /*27e0*/  @P0 LEA R0, R0, UR41, 0x3 ;  /* 0x0000002900000c11 */ /* 0x000fca000f8e18ff */
[----:B------:R-:W-:-:S05]  /*27f0*/  @P0 VIADD R3, R0, 0x148 ;  /* 0x0000014800030836 */ /* 0x000fca0000000000 */
[----:B------:R-:W-:-:S04]  /*2800*/  @P0 PRMT R3, R80, 0x654, R3 ;  /* 0x0000065450030816 */ /* 0x000fc80000000003 */
[----:B------:R0:W-:Y:S01]  /*2810*/  @P0 SYNCS.ARRIVE.TRANS64.RED.A1T0 RZ, [R3+URZ], RZ ;  /* 0x000000ff03ff09a7 */ /* 0x0001e2000810043f */
[----:B------:R-:W-:-:S13]  /*2820*/  ISETP.GT.U32.AND P0, PT, R23, 0x1, PT ;  /* 0x000000011700780c */ /* 0x000fda0003f04070 */
[----:B0-----:R-:W-:Y:S05]  /*2830*/  @P0 BRA `(.L_x_34) ;  /* 0x0000000000040947 */ /* 0x001fea0003800000 */
[----:B------:R-:W-:Y:S01]  /*2840*/  BPT.TRAP 0x1 ;  /* 0x000000040000795c */ /* 0x000fe20000300000 */
.L_x_34:
[----:B------:R-:W-:Y:S01]  /*2850*/  SHF.L.U32 R0, R95, 0x1f, RZ ;  /* 0x0000001f5f007819 */ /* 0x000fe200000006ff */
[----:B------:R-:W-:Y:S01]  /*2860*/  UIADD3 UR38, UR38, UR47, URZ ;  /* 0x0000002f26267290 */ /* 0x000fe2000fffe03f */
[----:B------:R-:W-:Y:S01]  /*2870*/  SHF.R.S32.HI R9, RZ, 0x1f, R19 ;  /* 0x0000001fff097819 */ /* 0x000fe20000011413 */
[----:B------:R-:W-:Y:S01]  /*2880*/  UISETP.GE.U32.AND UP1, UPT, UR47, 0x29, UPT ;  /* 0x000000292f00788c */ /* 0x000fe2000bf26070 */
[----:B------:R-:W0:Y:S01]  /*2890*/  SYNCS.PHASECHK.TRANS64.TRYWAIT P0, [UR43+0x8], R0 ;  /* 0x00000800ff0075a7 */ /* 0x000e22000800016b */
[----:B------:R-:W-:Y:S02]  /*28a0*/  UISETP.GT.U32.AND UP0, UPT, UR38, 0x28, UPT ;  /* 0x000000282600788c */ /* 0x000fe4000bf04070 */
[----:B------:R-:W-:Y:S02]  /*28b0*/  UIMAD.WIDE.U32 UR4, UR38, -0x3831f383, URZ ;  /* 0xc7ce0c7d260478a5 */ /* 0x000fe4000f8e003f */
[----:B------:R-:W-:Y:S02]  /*28c0*/  UISETP.LT.U32.AND UP0, UPT, UR47, 0x29, UP0 ;  /* 0x000000292f00788c */ /* 0x000fe40008701070 */
[----:B------:R-:W-:-:S02]  /*28d0*/  USHF.R.U32.HI UR4, URZ, 0x5, UR5 ;  /* 0x000000053f047899 */ /* 0x000fc40008011605 */
[----:B------:R-:W-:Y:S02]  /*28e0*/  USEL UR6, URZ, 0x1, !UP0 ;  /* 0x000000013f067887 */ /* 0x000fe4000c000000 */
[----:B------:R-:W-:Y:S02]  /*28f0*/  UIMAD UR38, UR4, -0x29, UR38 ;  /* 0xffffffd7042678a4 */ /* 0x000fe4000f8e0226 */
[----:B------:R-:W-:-:S04]  /*2900*/  ULOP3.LUT UR39, UR39, UR6, URZ, 0x3c, !UPT ;  /* 0x0000000627277292 */ /* 0x000fc8000f8e3c3f */
[----:B------:R-:W-:Y:S01]  /*2910*/  @UP1 ULOP3.LUT UR39, UR39, 0x1, UR4, 0x78, !UPT ;  /* 0x0000000127271892 */ /* 0x000fe2000f8e7804 */
[----:B0-----:R-:W-:Y:S11]  /*2920*/  @!P0 BRA `(.L_x_36) ;  /* 0x0000006400508947 */ /* 0x001ff60003800000 */
.L_x_211:
[----:B------:R-:W-:Y:S01]  /*2930*/  ULDC.64 UR4, c[0x0][0x5d0] ;  /* 0x0001740000047ab9 */ /* 0x000fe20000000a00 */
[----:B------:R-:W-:Y:S01]  /*2940*/  ULDC UR6, c[0x0][0x284] ;  /* 0x0000a10000067ab9 */ /* 0x000fe20000000800 */
[----:B0-----:R-:W-:Y:S02]  /*2950*/  IMAD R0, R9, UR4, RZ ;  /* 0x0000000409007c24 */ /* 0x001fe4000f8e02ff */
[----:B------:R-:W-:Y:S02]  /*2960*/  IMAD R14, R18, 0x70, RZ ;  /* 0x00000070120e7824 */ /* 0x000fe400078e02ff */
[C---:B------:R-:W-:Y:S02]  /*2970*/  IMAD R3, R19.reuse, UR5, R0 ;  /* 0x0000000513037c24 */ /* 0x040fe4000f8e0200 */
[----:B------:R-:W-:Y:S01]  /*2980*/  IMAD.SHL.U32 R0, R22, 0x40, RZ ;  /* 0x0000004016007824 */ /* 0x000fe200078e00ff */
[----:B------:R-:W-:Y:S01]  /*2990*/  SHF.R.S32.HI R15, RZ, 0x1f, R14 ;  /* 0x0000001fff0f7819 */ /* 0x000fe2000001140e */
[----:B------:R-:W-:Y:S01]  /*29a0*/  IMAD.WIDE.U32 R4, R19, UR4, R86 ;  /* 0x0000000413047c25 */ /* 0x000fe2000f8e0056 */
[----:B------:R-:W-:-:S02]  /*29b0*/  ULDC.64 UR4, c[0x0][0x5c8] ;  /* 0x0001720000047ab9 */ /* 0x000fc40000000a00 */
[----:B------:R-:W-:Y:S01]  /*29c0*/  ISETP.GE.AND P0, PT, R0, UR6, PT ;  /* 0x0000000600007c0c */ /* 0x000fe2000bf06270 */
[----:B------:R-:W-:Y:S01]  /*29d0*/  ULDC UR6, c[0x0][0x288] ;  /* 0x0000a20000067ab9 */ /* 0x000fe20000000800 */
[----:B------:R-:W-:Y:S01]  /*29e0*/  IADD3 R4, P1, R14, R4, RZ ;  /* 0x000000040e047210 */ /* 0x000fe20007f3e0ff */
[----:B------:R-:W-:Y:S01]  /*29f0*/  IMAD.WIDE R20, R22, 0x40, R84 ;  /* 0x0000004016147825 */ /* 0x000fe200078e0254 */
[----:B------:R-:W-:Y:S02]  /*2a00*/  ISETP.GE.OR P0, PT, R14, UR6, P0 ;  /* 0x000000060e007c0c */ /* 0x000fe40008706670 */
[----:B------:R-:W-:Y:S01]  /*2a10*/  IADD3.X R5, R15, R5, R3, P1, !PT ;  /* 0x000000050f057210 */ /* 0x000fe20000ffe403 */
[----:B------:R-:W-:-:S04]  /*2a20*/  IMAD R7, R21, UR4, RZ ;  /* 0x0000000415077c24 */ /* 0x000fc8000f8e02ff */
[C---:B------:R-:W-:Y:S02]  /*2a30*/  IMAD R7, R20.reuse, UR5, R7 ;  /* 0x0000000514077c24 */ /* 0x040fe4000f8e0207 */
[----:B------:R-:W-:-:S04]  /*2a40*/  IMAD.WIDE.U32 R4, R20, UR4, R4 ;  /* 0x0000000414047c25 */ /* 0x000fc8000f8e0004 */
[----:B------:R-:W-:Y:S05]  /*2a50*/  @P0 BRA `(.L_x_37) ;  /* 0x0000003400f00947 */ /* 0x000fea0003800000 */
[----:B-----5:R-:W-:Y:S01]  /*2a60*/  FSETP.NEU.AND P0, PT, R83, RZ, PT ;  /* 0x000000ff5300720b */ /* 0x020fe20003f0d000 */
[----:B------:R-:W-:Y:S01]  /*2a70*/  IMAD.IADD R3, R91, 0x1, -R14 ;  /* 0x000000015b037824 */ /* 0x000fe200078e0a0e */
[----:B------:R-:W-:Y:S01]  /*2a80*/  BSSY B0, `(.L_x_37) ;  /* 0x0000379000007945 */ /* 0x000fe20003800000 */
[----:B------:R-:W-:Y:S02]  /*2a90*/  IMAD.IADD R0, R93, 0x1, -R0 ;  /* 0x000000015d007824 */ /* 0x000fe400078e0a00 */
[----:B------:R-:W-:Y:S01]  /*2aa0*/  IMAD.IADD R105, R5, 0x1, R7 ;  /* 0x0000000105697824 */ /* 0x000fe200078e0207 */
[----:B------:R-:W-:-:S04]  /*2ab0*/  ISETP.GT.AND P1, PT, R3, RZ, PT ;  /* 0x000000ff0300720c */ /* 0x000fc80003f24270 */
[----:B------:R-:W-:-:S03]  /*2ac0*/  ISETP.GT.AND P2, PT, R0, RZ, P1 ;  /* 0x000000ff0000720c */ /* 0x000fc60000f44270 */
[----:B------:R-:W-:Y:S10]  /*2ad0*/  @!P0 BRA `(.L_x_38) ;  /* 0x0000002400c48947 */ /* 0x000ff40003800000 */
[----:B------:R-:W0:Y:S01]  /*2ae0*/  LDC.64 R96, c[0x0][0x5b8] ;  /* 0x00016e00ff607b82 */ /* 0x000e220000000a00 */
[----:B------:R-:W-:-:S07]  /*2af0*/  ULDC.64 UR4, c[0x0][0x5c0] ;  /* 0x0001700000047ab9 */ /* 0x000fce0000000a00 */
[----:B------:R-:W1:Y:S08]  /*2b00*/  LDC.64 R100, c[0x0][0x5b0] ;  /* 0x00016c00ff647b82 */ /* 0x000e700000000a00 */
[----:B------:R-:W2:Y:S01]  /*2b10*/  LDC.64 R102, c[0x0][0x5a8] ;  /* 0x00016a00ff667b82 */ /* 0x000ea20000000a00 */
[-C--:B0-----:R-:W-:Y:S02]  /*2b20*/  IMAD R8, R9, R96.reuse, RZ ;  /* 0x0000006009087224 */ /* 0x081fe400078e02ff */
[----:B------:R-:W-:-:S04]  /*2b30*/  IMAD.WIDE.U32 R6, R19, R96, R86 ;  /* 0x0000006013067225 */ /* 0x000fc800078e0056 */
[----:B------:R-:W-:Y:S01]  /*2b40*/  IMAD R97, R19, R97, R8 ;  /* 0x0000006113617224 */ /* 0x000fe200078e0208 */
[----:B------:R-:W-:Y:S01]  /*2b50*/  IADD3 R10, P0, R14, R6, RZ ;  /* 0x000000060e0a7210 */ /* 0x000fe20007f1e0ff */
[----:B-1----:R-:W-:-:S03]  /*2b60*/  IMAD R5, R21, R100, RZ ;  /* 0x0000006415057224 */ /* 0x002fc600078e02ff */
[----:B------:R-:W-:Y:S01]  /*2b70*/  IADD3.X R11, R15, R7, R97, P0, !PT ;  /* 0x000000070f0b7210 */ /* 0x000fe200007fe461 */
[C---:B------:R-:W-:Y:S02]  /*2b80*/  IMAD R99, R20.reuse, R101, R5 ;  /* 0x0000006514637224 */ /* 0x040fe400078e0205 */
[----:B------:R-:W-:-:S04]  /*2b90*/  IMAD.WIDE.U32 R6, R20, R100, R10 ;  /* 0x0000006414067225 */ /* 0x000fc800078e000a */
[----:B------:R-:W-:Y:S01]  /*2ba0*/  IMAD.IADD R5, R7, 0x1, R99 ;  /* 0x0000000107057824 */ /* 0x000fe200078e0263 */
[----:B--2---:R-:W-:-:S04]  /*2bb0*/  LEA R12, P0, R6, R102, 0x1 ;  /* 0x00000066060c7211 */ /* 0x004fc800078008ff */
[----:B------:R-:W-:-:S05]  /*2bc0*/  LEA.HI.X R13, R6, R103, R5, 0x1, P0 ;  /* 0x00000067060d7211 */ /* 0x000fca00000f0c05 */
[----:B------:R-:W2:Y:S01]  /*2bd0*/  @P2 LDG.E.LTC128B.U16 R18, desc[UR36][R12.64] ;  /* 0x000000240c122981 */ /* 0x000ea2000c1e1520 */
[----:B------:R-:W-:Y:S01]  /*2be0*/  IMAD.WIDE.U32 R6, R20, R100, R14 ;  /* 0x0000006414067225 */ /* 0x000fe200078e000e */
[----:B------:R-:W-:Y:S02]  /*2bf0*/  BSSY B1, `(.L_x_39) ;  /* 0x0000014000017945 */ /* 0x000fe40003800000 */
[----:B------:R-:W-:-:S04]  /*2c00*/  IADD3 R6, P0, R86, R6, RZ ;  /* 0x0000000656067210 */ /* 0x000fc80007f1e0ff */
[----:B------:R-:W-:-:S03]  /*2c10*/  IADD3.X R7, R87, R99, R7, P0, !PT ;  /* 0x0000006357077210 */ /* 0x000fc600007fe407 */
[----:B------:R-:W-:-:S04]  /*2c20*/  IMAD.WIDE.U32 R6, R19, R96, R6 ;  /* 0x0000006013067225 */ /* 0x000fc800078e0006 */
[----:B--2---:R-:W-:-:S04]  /*2c30*/  IMAD.U32 R8, R18, 0x10000, RZ ;  /* 0x0001000012087824 */ /* 0x004fc800078e00ff */
[----:B------:R-:W-:Y:S01]  /*2c40*/  FMUL R5, R8, R83 ;  /* 0x0000005308057220 */ /* 0x000fe20000400000 */
[----:B------:R-:W-:-:S03]  /*2c50*/  LEA R8, P0, R4, UR4, 0x1 ;  /* 0x0000000404087c11 */ /* 0x000fc6000f8008ff */
[----:B------:R-:W-:Y:S01]  /*2c60*/  FFMA R5, R72, R82, R5 ;  /* 0x0000005248057223 */ /* 0x000fe20000000005 */
[----:B------:R-:W-:Y:S02]  /*2c70*/  LEA.HI.X R9, R4, UR5, R105, 0x1, P0 ;  /* 0x0000000504097c11 */ /* 0x000fe400080f0c69 */
[----:B------:R-:W-:Y:S02]  /*2c80*/  ISETP.GT.AND P0, PT, R3, 0x1, PT ;  /* 0x000000010300780c */ /* 0x000fe40003f04270 */
[----:B------:R-:W-:Y:S01]  /*2c90*/  F2FP.BF16.F32.PACK_AB R12, RZ, R5 ;  /* 0x00000005ff0c723e */ /* 0x000fe200000010ff */
[----:B------:R-:W-:Y:S01]  /*2ca0*/  IMAD.IADD R5, R97, 0x1, R7 ;  /* 0x0000000161057824 */ /* 0x000fe200078e0207 */
[----:B------:R-:W-:Y:S02]  /*2cb0*/  ISETP.GT.AND P3, PT, R0, RZ, P0 ;  /* 0x000000ff0000720c */ /* 0x000fe40000764270 */
[----:B------:R-:W-:Y:S01]  /*2cc0*/  LEA R4, P4, R6, R102, 0x1 ;  /* 0x0000006606047211 */ /* 0x000fe200078808ff */
[----:B------:R0:W-:Y:S01]  /*2cd0*/  @P2 STG.E.U16 desc[UR36][R8.64], R12 ;  /* 0x0000000c08002986 */ /* 0x0001e2000c101524 */
[----:B------:R-:W-:-:S02]  /*2ce0*/  SHF.L.U64.HI R7, R100, 0x3, R101 ;  /* 0x0000000364077819 */ /* 0x000fc40000010265 */
[----:B------:R-:W-:Y:S01]  /*2cf0*/  LEA.HI.X R5, R6, R103, R5, 0x1, P4 ;  /* 0x0000006706057211 */ /* 0x000fe200020f0c05 */
[----:B------:R-:W-:-:S06]  /*2d00*/  IMAD.SHL.U32 R6, R100, 0x8, RZ ;  /* 0x0000000864067824 */ /* 0x000fcc00078e00ff */
[----:B------:R-:W-:Y:S05]  /*2d10*/  @!P3 BRA `(.L_x_40) ;  /* 0x000000000004b947 */ /* 0x000fea0003800000 */
[----:B------:R1:W5:Y:S02]  /*2d20*/  LDG.E.LTC128B.U16 R18, desc[UR36][R4.64+0x2] ;  /* 0x0000022404127981 */ /* 0x000364000c1e1520 */
.L_x_40:
[----:B------:R-:W-:Y:S05]  /*2d30*/  BSYNC B1 ;  /* 0x0000000000017941 */ /* 0x000fea0003800000 */
.L_x_39:
[----:B------:R-:W-:Y:S01]  /*2d40*/  IMAD.WIDE.U32 R6, R20, R100, R6 ;  /* 0x0000006414067225 */ /* 0x000fe200078e0006 */
[----:B------:R-:W-:-:S03]  /*2d50*/  ISETP.GT.AND P1, PT, R0, 0x8, P1 ;  /* 0x000000080000780c */ /* 0x000fc60000f24270 */
[----:B0----5:R-:W-:Y:S02]  /*2d60*/  IMAD.U32 R12, R18, 0x10000, RZ ;  /* 0x00010000120c7824 */ /* 0x021fe400078e00ff */
[----:B------:R-:W-:Y:S01]  /*2d70*/  IMAD.IADD R99, R99, 0x1, R7 ;  /* 0x0000000163637824 */ /* 0x000fe200078e0207 */
[----:B------:R-:W-:Y:S01]  /*2d80*/  IADD3 R7, P2, R10, R6, RZ ;  /* 0x000000060a077210 */ /* 0x000fe20007f5e0ff */
[----:B------:R-:W-:-:S04]  /*2d90*/  FMUL R12, R12, R83 ;  /* 0x000000530c0c7220 */ /* 0x000fc80000400000 */
[----:B------:R-:W-:Y:S01]  /*2da0*/  FFMA R73, R73, R82, R12 ;  /* 0x0000005249497223 */ /* 0x000fe2000000000c */
[----:B------:R-:W-:Y:S01]  /*2db0*/  IMAD.X R10, R99, 0x1, R11, P2 ;  /* 0x00000001630a7824 */ /* 0x000fe200010e060b */
[----:B------:R-:W-:-:S03]  /*2dc0*/  LEA R12, P2, R7, R102, 0x1 ;  /* 0x00000066070c7211 */ /* 0x000fc600078408ff */
[----:B------:R-:W-:Y:S02]  /*2dd0*/  F2FP.BF16.F32.PACK_AB R73, RZ, R73 ;  /* 0x00000049ff49723e */ /* 0x000fe400000010ff */
[----:B------:R-:W-:-:S03]  /*2de0*/  LEA.HI.X R13, R7, R103, R10, 0x1, P2 ;  /* 0x00000067070d7211 */ /* 0x000fc600010f0c0a */
[----:B------:R0:W-:Y:S04]  /*2df0*/  @P3 STG.E.U16 desc[UR36][R8.64+0x2], R73 ;  /* 0x0000024908003986 */ /* 0x0001e8000c101524 */
[----:B------:R-:W2:Y:S01]  /*2e00*/  @P1 LDG.E.LTC128B.U16 R18, desc[UR36][R12.64] ;  /* 0x000000240c121981 */ /* 0x000ea2000c1e1520 */
[----:B------:R-:W-:Y:S01]  /*2e10*/  IADD3 R14, P2, P3, R86, R6, R14 ;  /* 0x00000006560e7210 */ /* 0x000fe20007b5e00e */
[----:B------:R-:W-:Y:S01]  /*2e20*/  BSSY B1, `(.L_x_41) ;  /* 0x0000011000017945 */ /* 0x000fe20003800000 */
[C---:B------:R-:W-:Y:S02]  /*2e30*/  SHF.L.U64.HI R11, R88.reuse, 0x1, R89 ;  /* 0x00000001580b7819 */ /* 0x040fe40000010259 */
[----:B------:R-:W-:Y:S02]  /*2e40*/  IADD3.X R15, R87, R99, R15, P2, P3 ;  /* 0x00000063570f7210 */ /* 0x000fe400017e640f */
[----:B------:R-:W-:-:S02]  /*2e50*/  LEA R10, P2, R88, R8, 0x1 ;  /* 0x00000008580a7211 */ /* 0x000fc400078408ff */
[----:B------:R-:W-:Y:S01]  /*2e60*/  ISETP.GT.AND P0, PT, R0, 0x8, P0 ;  /* 0x000000080000780c */ /* 0x000fe20000704270 */
[----:B------:R-:W-:-:S04]  /*2e70*/  IMAD.WIDE.U32 R14, R19, R96, R14 ;  /* 0x00000060130e7225 */ /* 0x000fc800078e000e */
[----:B------:R-:W-:Y:S02]  /*2e80*/  IMAD.X R11, R11, 0x1, R9, P2 ;  /* 0x000000010b0b7824 */ /* 0x000fe400010e0609 */
[----:B------:R-:W-:Y:S02]  /*2e90*/  IMAD.IADD R15, R97, 0x1, R15 ;  /* 0x00000001610f7824 */ /* 0x000fe400078e020f */
[----:B--2---:R-:W-:-:S04]  /*2ea0*/  IMAD.U32 R6, R18, 0x10000, RZ ;  /* 0x0001000012067824 */ /* 0x004fc800078e00ff */
[----:B------:R-:W-:Y:S01]  /*2eb0*/  FMUL R7, R6, R83 ;  /* 0x0000005306077220 */ /* 0x000fe20000400000 */
[----:B------:R-:W-:-:S03]  /*2ec0*/  LEA R6, P3, R14, R102, 0x1 ;  /* 0x000000660e067211 */ /* 0x000fc600078608ff */
[----:B------:R-:W-:-:S05]  /*2ed0*/  FFMA R7, R74, R82, R7 ;  /* 0x000000524a077223 */ /* 0x000fca0000000007 */
[----:B------:R-:W-:Y:S02]  /*2ee0*/  F2FP.BF16.F32.PACK_AB R12, RZ, R7 ;  /* 0x00000007ff0c723e */ /* 0x000fe400000010ff */
[----:B------:R-:W-:-:S03]  /*2ef0*/  LEA.HI.X R7, R14, R103, R15, 0x1, P3 ;  /* 0x000000670e077211 */ /* 0x000fc600018f0c0f */
[----:B------:R0:W-:Y:S01]  /*2f00*/  @P1 STG.E.U16 desc[UR36][R10.64], R12 ;  /* 0x0000000c0a001986 */ /* 0x0001e2000c101524 */
[----:B------:R-:W-:Y:S05]  /*2f10*/  @!P0 BRA `(.L_x_42) ;  /* 0x0000000000048947 */ /* 0x000fea0003800000 */
[----:B------:R2:W5:Y:S02]  /*2f20*/  LDG.E.LTC128B.U16 R18, desc[UR36][R6.64+0x2] ;  /* 0x0000022406127981 */ /* 0x000564000c1e1520 */
.L_x_42:
[----:B------:R-:W-:Y:S05]  /*2f30*/  BSYNC B1 ;  /* 0x0000000000017941 */ /* 0x000fea0003800000 */
.L_x_41:
[----:B0----5:R-:W-:Y:S01]  /*2f40*/  IMAD.U32 R12, R18, 0x10000, RZ ;  /* 0x00010000120c7824 */ /* 0x021fe200078e00ff */
[----:B------:R-:W-:Y:S01]  /*2f50*/  ISETP.GT.AND P1, PT, R3, 0x8, PT ;  /* 0x000000080300780c */ /* 0x000fe20003f24270 */
[----:B------:R-:W-:Y:S02]  /*2f60*/  BSSY B1, `(.L_x_43) ;  /* 0x0000008000017945 */ /* 0x000fe40003800000 */
[----:B------:R-:W-:Y:S01]  /*2f70*/  FMUL R12, R12, R83 ;  /* 0x000000530c0c7220 */ /* 0x000fe20000400000 */
[----:B------:R-:W-:-:S03]  /*2f80*/  ISETP.GT.AND P2, PT, R0, RZ, P1 ;  /* 0x000000ff0000720c */ /* 0x000fc60000f44270 */
[----:B------:R-:W-:-:S05]  /*2f90*/  FFMA R12, R75, R82, R12 ;  /* 0x000000524b0c7223 */ /* 0x000fca000000000c */
[----:B------:R-:W-:-:S05]  /*2fa0*/  F2FP.BF16.F32.PACK_AB R12, RZ, R12 ;  /* 0x0000000cff0c723e */ /* 0x000fca00000010ff */
[----:B------:R0:W-:Y:S01]  /*2fb0*/  @P0 STG.E.U16 desc[UR36][R10.64+0x2], R12 ;  /* 0x0000020c0a000986 */ /* 0x0001e2000c101524 */
[----:B------:R-:W-:Y:S05]  /*2fc0*/  @!P2 BRA `(.L_x_44) ;  /* 0x000000000004a947 */ /* 0x000fea0003800000 */
[----:B------:R3:W5:Y:S02]  /*2fd0*/  LDG.E.LTC128B.U16 R18, desc[UR36][R4.64+0x10] ;  /* 0x0000102404127981 */ /* 0x000764000c1e1520 */
.L_x_44:
[----:B------:R-:W-:Y:S05]  /*2fe0*/  BSYNC B1 ;  /* 0x0000000000017941 */ /* 0x000fea0003800000 */
.L_x_43:
        /* <DEDUP_REMOVED lines=10> */
.L_x_46:
[----:B------:R-:W-:Y:S05]  /*3090*/  BSYNC B1 ;  /* 0x0000000000017941 */ /* 0x000fea0003800000 */
.L_x_45:
[----:B-----5:R-:W-:Y:S01]  /*30a0*/  IMAD.U32 R12, R18, 0x10000, RZ ;  /* 0x00010000120c7824 */ /* 0x020fe200078e00ff */
[----:B------:R-:W-:Y:S01]  /*30b0*/  ISETP.GT.AND P1, PT, R0, 0x8, P1 ;  /* 0x000000080000780c */ /* 0x000fe20000f24270 */
[----:B------:R-:W-:Y:S02]  /*30c0*/  BSSY B1, `(.L_x_47) ;  /* 0x0000007000017945 */ /* 0x000fe40003800000 */
[----:B------:R-:W-:-:S04]  /*30d0*/  FMUL R12, R12, R83 ;  /* 0x000000530c0c7220 */ /* 0x000fc80000400000 */
[----:B------:R-:W-:-:S05]  /*30e0*/  FFMA R12, R77, R82, R12 ;  /* 0x000000524d0c7223 */ /* 0x000fca000000000c */
[----:B------:R-:W-:-:S05]  /*30f0*/  F2FP.BF16.F32.PACK_AB R12, RZ, R12 ;  /* 0x0000000cff0c723e */ /* 0x000fca00000010ff */
[----:B------:R0:W-:Y:S01]  /*3100*/  @P3 STG.E.U16 desc[UR36][R8.64+0x12], R12 ;  /* 0x0000120c08003986 */ /* 0x0001e2000c101524 */
[----:B------:R-:W-:Y:S05]  /*3110*/  @!P1 BRA `(.L_x_48) ;  /* 0x0000000000049947 */ /* 0x000fea0003800000 */
[----:B------:R0:W5:Y:S02]  /*3120*/  LDG.E.LTC128B.U16 R18, desc[UR36][R6.64+0x10] ;  /* 0x0000102406127981 */ /* 0x000164000c1e1520 */
.L_x_48:
[----:B------:R-:W-:Y:S05]  /*3130*/  BSYNC B1 ;  /* 0x0000000000017941 */ /* 0x000fea0003800000 */
.L_x_47:
[----:B0----5:R-:W-:Y:S01]  /*3140*/  IMAD.U32 R12, R18, 0x10000, RZ ;  /* 0x00010000120c7824 */ /* 0x021fe200078e00ff */
        /* <DEDUP_REMOVED lines=8> */
.L_x_50:
[----:B------:R-:W-:Y:S05]  /*31d0*/  BSYNC B1 ;  /* 0x0000000000017941 */ /* 0x000fea0003800000 */
.L_x_49:
[----:B-----5:R-:W-:Y:S01]  /*31e0*/  IMAD.U32 R12, R18, 0x10000, RZ ;  /* 0x00010000120c7824 */ /* 0x020fe200078e00ff */
        /* <DEDUP_REMOVED lines=9> */
.L_x_52:
[----:B------:R-:W-:Y:S05]  /*3280*/  BSYNC B1 ;  /* 0x0000000000017941 */ /* 0x000fea0003800000 */
.L_x_51:
        /* <DEDUP_REMOVED lines=10> */
.L_x_54:
[----:B------:R-:W-:Y:S05]  /*3330*/  BSYNC B1 ;  /* 0x0000000000017941 */ /* 0x000fea0003800000 */
.L_x_53:
        /* <DEDUP_REMOVED lines=9> */
.L_x_56:
[----:B------:R-:W-:Y:S05]  /*33d0*/  BSYNC B1 ;  /* 0x0000000000017941 */ /* 0x000fea0003800000 */
.L_x_55:
        /* <DEDUP_REMOVED lines=9> */
.L_x_58:
[----:B------:R-:W-:Y:S05]  /*3470*/  BSYNC B1 ;  /* 0x0000000000017941 */ /* 0x000fea0003800000 */
.L_x_57:
        /* <DEDUP_REMOVED lines=10> */
.L_x_60:
[----:B------:R-:W-:Y:S05]  /*3520*/  BSYNC B1 ;  /* 0x0000000000017941 */ /* 0x000fea0003800000 */
.L_x_59:
        /* <DEDUP_REMOVED lines=10> */
.L_x_62:
[----:B------:R-:W-:Y:S05]  /*35d0*/  BSYNC B1 ;  /* 0x0000000000017941 */ /* 0x000fea0003800000 */
.L_x_61:
        /* <DEDUP_REMOVED lines=9> */
.L_x_64:
[----:B------:R-:W-:Y:S05]  /*3670*/  BSYNC B1 ;  /* 0x0000000000017941 */ /* 0x000fea0003800000 */
.L_x_63:
        /* <DEDUP_REMOVED lines=9> */
.L_x_66:
[----:B------:R-:W-:Y:S05]  /*3710*/  BSYNC B1 ;  /* 0x0000000000017941 */ /* 0x000fea0003800000 */
.L_x_65:
        /* <DEDUP_REMOVED lines=10> */
.L_x_68:
[----:B------:R-:W-:Y:S05]  /*37c0*/  BSYNC B1 ;  /* 0x0000000000017941 */ /* 0x000fea0003800000 */
.L_x_67:
        /* <DEDUP_REMOVED lines=10> */
.L_x_70:
[----:B------:R-:W-:Y:S05]  /*3870*/  BSYNC B1 ;  /* 0x0000000000017941 */ /* 0x000fea0003800000 */
.L_x_69:
        /* <DEDUP_REMOVED lines=9> */
.L_x_72:
[----:B------:R-:W-:Y:S05]  /*3910*/  BSYNC B1 ;  /* 0x0000000000017941 */ /* 0x000fea0003800000 */
.L_x_71:
        /* <DEDUP_REMOVED lines=9> */
.L_x_74:
[----:B------:R-:W-:Y:S05]  /*39b0*/  BSYNC B1 ;  /* 0x0000000000017941 */ /* 0x000fea0003800000 */
.L_x_73:
        /* <DEDUP_REMOVED lines=10> */
.L_x_76:
[----:B------:R-:W-:Y:S05]  /*3a60*/  BSYNC B1 ;  /* 0x0000000000017941 */ /* 0x000fea0003800000 */
.L_x_75:
        /* <DEDUP_REMOVED lines=10> */
.L_x_78:
[----:B------:R-:W-:Y:S05]  /*3b10*/  BSYNC B1 ;  /* 0x0000000000017941 */ /* 0x000fea0003800000 */
.L_x_77:
        /* <DEDUP_REMOVED lines=9> */
.L_x_80:
[----:B------:R-:W-:Y:S05]  /*3bb0*/  BSYNC B1 ;  /* 0x0000000000017941 */ /* 0x000fea0003800000 */
.L_x_79:
        /* <DEDUP_REMOVED lines=9> */
.L_x_82:
[----:B------:R-:W-:Y:S05]  /*3c50*/  BSYNC B1 ;  /* 0x0000000000017941 */ /* 0x000fea0003800000 */
.L_x_81:
        /* <DEDUP_REMOVED lines=10> */
.L_x_84:
[----:B------:R-:W-:Y:S05]  /*3d00*/  BSYNC B1 ;  /* 0x0000000000017941 */ /* 0x000fea0003800000 */
.L_x_83:
        /* <DEDUP_REMOVED lines=10> */
.L_x_86:
[----:B------:R-:W-:Y:S05]  /*3db0*/  BSYNC B1 ;  /* 0x0000000000017941 */ /* 0x000fea0003800000 */
.L_x_85:
        /* <DEDUP_REMOVED lines=9> */
.L_x_88:
[----:B------:R-:W-:Y:S05]  /*3e50*/  BSYNC B1 ;  /* 0x0000000000017941 */ /* 0x000fea0003800000 */
.L_x_87:
        /* <DEDUP_REMOVED lines=9> */
.L_x_90:
[----:B------:R-:W-:Y:S05]  /*3ef0*/  BSYNC B1 ;  /* 0x0000000000017941 */ /* 0x000fea0003800000 */
.L_x_89:
        /* <DEDUP_REMOVED lines=10> */
.L_x_92:
[----:B------:R-:W-:Y:S05]  /*3fa0*/  BSYNC B1 ;  /* 0x0000000000017941 */ /* 0x000fea0003800000 */
.L_x_91:
        /* <DEDUP_REMOVED lines=10> */
.L_x_94:
[----:B------:R-:W-:Y:S05]  /*4050*/  BSYNC B1 ;  /* 0x0000000000017941 */ /* 0x000fea0003800000 */
.L_x_93:
        /* <DEDUP_REMOVED lines=9> */
.L_x_96:
[----:B------:R-:W-:Y:S05]  /*40f0*/  BSYNC B1 ;  /* 0x0000000000017941 */ /* 0x000fea0003800000 */
.L_x_95:
        /* <DEDUP_REMOVED lines=9> */
.L_x_98:
[----:B------:R-:W-:Y:S05]  /*4190*/  BSYNC B1 ;  /* 0x0000000000017941 */ /* 0x000fea0003800000 */
.L_x_97:
        /* <DEDUP_REMOVED lines=10> */
.L_x_100:
[----:B------:R-:W-:Y:S05]  /*4240*/  BSYNC B1 ;  /* 0x0000000000017941 */ /* 0x000fea0003800000 */
.L_x_99:
        /* <DEDUP_REMOVED lines=10> */
.L_x_102:
[----:B------:R-:W-:Y:S05]  /*42f0*/  BSYNC B1 ;  /* 0x0000000000017941 */ /* 0x000fea0003800000 */
.L_x_101:
        /* <DEDUP_REMOVED lines=9> */
.L_x_104:
[----:B------:R-:W-:Y:S05]  /*4390*/  BSYNC B1 ;  /* 0x0000000000017941 */ /* 0x000fea0003800000 */
.L_x_103:
        /* <DEDUP_REMOVED lines=9> */
.L_x_106:
[----:B------:R-:W-:Y:S05]  /*4430*/  BSYNC B1 ;  /* 0x0000000000017941 */ /* 0x000fea0003800000 */
.L_x_105:
        /* <DEDUP_REMOVED lines=10> */
.L_x_108:
[----:B------:R-:W-:Y:S05]  /*44e0*/  BSYNC B1 ;  /* 0x0000000000017941 */ /* 0x000fea0003800000 */
.L_x_107:
        /* <DEDUP_REMOVED lines=10> */
.L_x_110:
[----:B------:R-:W-:Y:S05]  /*4590*/  BSYNC B1 ;  /* 0x0000000000017941 */ /* 0x000fea0003800000 */
.L_x_109:
        /* <DEDUP_REMOVED lines=9> */
.L_x_112:
[----:B------:R-:W-:Y:S05]  /*4630*/  BSYNC B1 ;  /* 0x0000000000017941 */ /* 0x000fea0003800000 */
.L_x_111:
        /* <DEDUP_REMOVED lines=9> */
.L_x_114:
[----:B------:R-:W-:Y:S05]  /*46d0*/  BSYNC B1 ;  /* 0x0000000000017941 */ /* 0x000fea0003800000 */
.L_x_113:
        /* <DEDUP_REMOVED lines=10> */
.L_x_116:
[----:B------:R-:W-:Y:S05]  /*4780*/  BSYNC B1 ;  /* 0x0000000000017941 */ /* 0x000fea0003800000 */
.L_x_115:
        /* <DEDUP_REMOVED lines=10> */
.L_x_118:
[----:B------:R-:W-:Y:S05]  /*4830*/  BSYNC B1 ;  /* 0x0000000000017941 */ /* 0x000fea0003800000 */
.L_x_117:
        /* <DEDUP_REMOVED lines=9> */
.L_x_120:
[----:B------:R-:W-:Y:S05]  /*48d0*/  BSYNC B1 ;  /* 0x0000000000017941 */ /* 0x000fea0003800000 */
.L_x_119:
        /* <DEDUP_REMOVED lines=9> */
.L_x_122:
[----:B------:R-:W-:Y:S05]  /*4970*/  BSYNC B1 ;  /* 0x0000000000017941 */ /* 0x000fea0003800000 */
.L_x_121:
        /* <DEDUP_REMOVED lines=10> */
.L_x_124:
[----:B------:R-:W-:Y:S05]  /*4a20*/  BSYNC B1 ;  /* 0x0000000000017941 */ /* 0x000fea0003800000 */
.L_x_123:
        /* <DEDUP_REMOVED lines=10> */
.L_x_126:
[----:B------:R-:W-:Y:S05]  /*4ad0*/  BSYNC B1 ;  /* 0x0000000000017941 */ /* 0x000fea0003800000 */
.L_x_125:
        /* <DEDUP_REMOVED lines=9> */
.L_x_128:
[----:B------:R-:W-:Y:S05]  /*4b70*/  BSYNC B1 ;  /* 0x0000000000017941 */ /* 0x000fea0003800000 */
.L_x_127:
        /* <DEDUP_REMOVED lines=9> */
.L_x_130:
[----:B------:R-:W-:Y:S05]  /*4c10*/  BSYNC B1 ;  /* 0x0000000000017941 */ /* 0x000fea0003800000 */
.L_x_129:
        /* <DEDUP_REMOVED lines=10> */
.L_x_132:
[----:B------:R-:W-:Y:S05]  /*4cc0*/  BSYNC B1 ;  /* 0x0000000000017941 */ /* 0x000fea0003800000 */
.L_x_131:
        /* <DEDUP_REMOVED lines=10> */
.L_x_134:
[----:B------:R-:W-:Y:S05]  /*4d70*/  BSYNC B1 ;  /* 0x0000000000017941 */ /* 0x000fea0003800000 */
.L_x_133:
        /* <DEDUP_REMOVED lines=9> */
.L_x_136:
[----:B------:R-:W-:Y:S05]  /*4e10*/  BSYNC B1 ;  /* 0x0000000000017941 */ /* 0x000fea0003800000 */
.L_x_135:
        /* <DEDUP_REMOVED lines=9> */
.L_x_138:
[----:B------:R-:W-:Y:S05]  /*4eb0*/  BSYNC B1 ;  /* 0x0000000000017941 */ /* 0x000fea0003800000 */
.L_x_137:
        /* <DEDUP_REMOVED lines=10> */
.L_x_140:
[----:B------:R-:W-:Y:S05]  /*4f60*/  BSYNC B1 ;  /* 0x0000000000017941 */ /* 0x000fea0003800000 */
.L_x_139:
        /* <DEDUP_REMOVED lines=10> */
.L_x_142:
[----:B------:R-:W-:Y:S05]  /*5010*/  BSYNC B1 ;  /* 0x0000000000017941 */ /* 0x000fea0003800000 */
.L_x_141:
[----:B01-345:R-:W-:Y:S01]  /*5020*/  IMAD.U32 R4, R18, 0x10000, RZ ;  /* 0x0001000012047824 */ /* 0x03bfe200078e00ff */
        /* <DEDUP_REMOVED lines=8> */
.L_x_144:
[----:B------:R-:W-:Y:S05]  /*50b0*/  BSYNC B1 ;  /* 0x0000000000017941 */ /* 0x000fea0003800000 */
.L_x_143:
[----:B0----5:R-:W-:Y:S01]  /*50c0*/  IMAD.U32 R4, R18, 0x10000, RZ ;  /* 0x0001000012047824 */ /* 0x021fe200078e00ff */
[----:B------:R-:W-:Y:S01]  /*50d0*/  ISETP.GT.AND P0, PT, R0, 0x8, P0 ;  /* 0x000000080000780c */ /* 0x000fe20000704270 */
[----:B------:R-:W-:Y:S01]  /*50e0*/  @P1 IMAD.MOV.U32 R5, RZ, RZ, R11 ;  /* 0x000000ffff051224 */ /* 0x000fe200078e000b */
[----:B------:R-:W-:Y:S01]  /*50f0*/  BSSY B1, `(.L_x_145) ;  /* 0x0000008000017945 */ /* 0x000fe20003800000 */
[----:B------:R-:W-:Y:S01]  /*5100*/  FMUL R3, R4, R83 ;  /* 0x0000005304037220 */ /* 0x000fe20000400000 */
[----:B------:R-:W-:-:S03]  /*5110*/  @P1 IMAD.MOV.U32 R4, RZ, RZ, R10 ;  /* 0x000000ffff041224 */ /* 0x000fc600078e000a */
[----:B------:R-:W-:-:S05]  /*5120*/  FFMA R3, R30, R82, R3 ;  /* 0x000000521e037223 */ /* 0x000fca0000000003 */
[----:B------:R-:W-:-:S05]  /*5130*/  F2FP.BF16.F32.PACK_AB R3, RZ, R3 ;  /* 0x00000003ff03723e */ /* 0x000fca00000010ff */
[----:B------:R0:W-:Y:S01]  /*5140*/  @P1 STG.E.U16 desc[UR36][R4.64+0xd0], R3 ;  /* 0x0000d00304001986 */ /* 0x0001e2000c101524 */
[----:B------:R-:W-:Y:S05]  /*5150*/  @!P0 BRA `(.L_x_146) ;  /* 0x0000000000048947 */ /* 0x000fea0003800000 */
[----:B------:R3:W5:Y:S02]  /*5160*/  LDG.E.LTC128B.U16 R18, desc[UR36][R6.64+0xd2] ;  /* 0x0000d22406127981 */ /* 0x000764000c1e1520 */
.L_x_146:
[----:B------:R-:W-:Y:S05]  /*5170*/  BSYNC B1 ;  /* 0x0000000000017941 */ /* 0x000fea0003800000 */
.L_x_145:
[----:B------:R-:W-:Y:S05]  /*5180*/  @!P0 BRA `(.L_x_147) ;  /* 0x0000001000208947 */ /* 0x000fea0003800000 */
[----:B-----5:R-:W-:-:S04]  /*5190*/  IMAD.U32 R18, R18, 0x10000, RZ ;  /* 0x0001000012127824 */ /* 0x020fc800078e00ff */
[----:B------:R-:W-:-:S04]  /*51a0*/  FMUL R18, R18, R83 ;  /* 0x0000005312127220 */ /* 0x000fc80000400000 */
[----:B------:R-:W-:-:S05]  /*51b0*/  FFMA R18, R31, R82, R18 ;  /* 0x000000521f127223 */ /* 0x000fca0000000012 */
[----:B------:R-:W-:-:S05]  /*51c0*/  F2FP.BF16.F32.PACK_AB R18, RZ, R18 ;  /* 0x00000012ff12723e */ /* 0x000fca00000010ff */
[----:B------:R4:W-:Y:S01]  /*51d0*/  STG.E.U16 desc[UR36][R10.64+0xd2], R18 ;  /* 0x0000d2120a007986 */ /* 0x0009e2000c101524 */
[----:B------:R-:W-:Y:S05]  /*51e0*/  BRA `(.L_x_147) ;  /* 0x0000001000087947 */ /* 0x000fea0003800000 */
.L_x_38:
[----:B------:R-:W-:Y:S01]  /*51f0*/  ULDC.64 UR4, c[0x0][0x5c0] ;  /* 0x0001700000047ab9 */ /* 0x000fe20000000a00 */
[----:B------:R-:W-:Y:S01]  /*5200*/  ISETP.GT.AND P3, PT, R3, 0x1, PT ;  /* 0x000000010300780c */ /* 0x000fe20003f64270 */
[-C--:B------:R-:W-:Y:S01]  /*5210*/  FMUL R72, R72, R82.reuse ;  /* 0x0000005248487220 */ /* 0x080fe20000400000 */
[----:B------:R-:W-:Y:S01]  /*5220*/  LEA R6, P0, R4, UR4, 0x1 ;  /* 0x0000000404067c11 */ /* 0x000fe2000f8008ff */
[-C--:B------:R-:W-:Y:S01]  /*5230*/  FMUL R73, R73, R82.reuse ;  /* 0x0000005249497220 */ /* 0x080fe20000400000 */
[----:B------:R-:W-:Y:S01]  /*5240*/  ISETP.GT.AND P1, PT, R0, 0x8, P1 ;  /* 0x000000080000780c */ /* 0x000fe20000f24270 */
[-C--:B------:R-:W-:Y:S01]  /*5250*/  FMUL R74, R74, R82.reuse ;  /* 0x000000524a4a7220 */ /* 0x080fe20000400000 */
[----:B------:R-:W-:Y:S01]  /*5260*/  LEA.HI.X R7, R4, UR5, R105, 0x1, P0 ;  /* 0x0000000504077c11 */ /* 0x000fe200080f0c69 */
[-C--:B------:R-:W-:Y:S01]  /*5270*/  FMUL R75, R75, R82.reuse ;  /* 0x000000524b4b7220 */ /* 0x080fe20000400000 */
[----:B------:R-:W-:Y:S01]  /*5280*/  ISETP.GT.AND P0, PT, R0, RZ, P3 ;  /* 0x000000ff0000720c */ /* 0x000fe20001f04270 */
[----:B------:R-:W-:Y:S01]  /*5290*/  FMUL R76, R76, R82 ;  /* 0x000000524c4c7220 */ /* 0x000fe20000400000 */
[----:B------:R-:W-:Y:S01]  /*52a0*/  F2FP.BF16.F32.PACK_AB R72, RZ, R72 ;  /* 0x00000048ff48723e */ /* 0x000fe200000010ff */
[-C--:B------:R-:W-:Y:S01]  /*52b0*/  FMUL R77, R77, R82.reuse ;  /* 0x000000524d4d7220 */ /* 0x080fe20000400000 */
[----:B------:R-:W-:Y:S01]  /*52c0*/  F2FP.BF16.F32.PACK_AB R73, RZ, R73 ;  /* 0x00000049ff49723e */ /* 0x000fe200000010ff */
[-C--:B------:R-:W-:Y:S01]  /*52d0*/  FMUL R78, R78, R82.reuse ;  /* 0x000000524e4e7220 */ /* 0x080fe20000400000 */
[----:B------:R-:W-:Y:S01]  /*52e0*/  ISETP.GT.AND P3, PT, R0, 0x8, P3 ;  /* 0x000000080000780c */ /* 0x000fe20001f64270 */
[----:B------:R-:W-:Y:S01]  /*52f0*/  @P2 STG.E.U16 desc[UR36][R6.64], R72 ;  /* 0x0000004806002986 */ /* 0x000fe2000c101524 */
[----:B------:R-:W-:Y:S01]  /*5300*/  ISETP.GT.AND P2, PT, R3, 0x8, PT ;  /* 0x000000080300780c */ /* 0x000fe20003f44270 */
[-C--:B------:R-:W-:Y:S01]  /*5310*/  FMUL R79, R79, R82.reuse ;  /* 0x000000524f4f7220 */ /* 0x080fe20000400000 */
[----:B------:R-:W-:Y:S01]  /*5320*/  SHF.L.U64.HI R5, R88, 0x1, R89 ;  /* 0x0000000158057819 */ /* 0x000fe20000010259 */
[----:B------:R-:W-:Y:S01]  /*5330*/  FMUL R64, R64, R82 ;  /* 0x0000005240407220 */ /* 0x000fe20000400000 */
[----:B------:R-:W-:Y:S01]  /*5340*/  LEA R4, P4, R88, R6, 0x1 ;  /* 0x0000000658047211 */ /* 0x000fe200078808ff */
[----:B------:R-:W-:Y:S01]  /*5350*/  @P0 STG.E.U16 desc[UR36][R6.64+0x2], R73 ;  /* 0x0000024906000986 */ /* 0x000fe2000c101524 */
[----:B------:R-:W-:Y:S01]  /*5360*/  ISETP.GT.AND P5, PT, R0, RZ, P2 ;  /* 0x000000ff0000720c */ /* 0x000fe200017a4270 */
[----:B------:R-:W-:Y:S01]  /*5370*/  FMUL R65, R65, R82 ;  /* 0x0000005241417220 */ /* 0x000fe20000400000 */
[----:B------:R-:W-:Y:S01]  /*5380*/  ISETP.GT.AND P0, PT, R3, 0x9, PT ;  /* 0x000000090300780c */ /* 0x000fe20003f04270 */
[----:B------:R-:W-:Y:S01]  /*5390*/  IMAD.X R5, R5, 0x1, R7, P4 ;  /* 0x0000000105057824 */ /* 0x000fe200020e0607 */
[----:B------:R-:W-:Y:S01]  /*53a0*/  F2FP.BF16.F32.PACK_AB R74, RZ, R74 ;  /* 0x0000004aff4a723e */ /* 0x000fe200000010ff */
[-C--:B------:R-:W-:Y:S01]  /*53b0*/  FMUL R66, R66, R82.reuse ;  /* 0x0000005242427220 */ /* 0x080fe20000400000 */
[----:B------:R-:W-:Y:S01]  /*53c0*/  F2FP.BF16.F32.PACK_AB R75, RZ, R75 ;  /* 0x0000004bff4b723e */ /* 0x000fe200000010ff */
[----:B------:R-:W-:Y:S01]  /*53d0*/  FMUL R67, R67, R82 ;  /* 0x0000005243437220 */ /* 0x000fe20000400000 */
[----:B------:R-:W-:Y:S01]  /*53e0*/  ISETP.GT.AND P4, PT, R0, RZ, P0 ;  /* 0x000000ff0000720c */ /* 0x000fe20000784270 */
[----:B------:R-:W-:Y:S01]  /*53f0*/  @P1 STG.E.U16 desc[UR36][R4.64], R74 ;  /* 0x0000004a04001986 */ /* 0x000fe2000c101524 */
[----:B------:R-:W-:Y:S01]  /*5400*/  F2FP.BF16.F32.PACK_AB R76, RZ, R76 ;  /* 0x0000004cff4c723e */ /* 0x000fe200000010ff */
[-C--:B------:R-:W-:Y:S01]  /*5410*/  FMUL R68, R68, R82.reuse ;  /* 0x0000005244447220 */ /* 0x080fe20000400000 */
[C---:B------:R-:W-:Y:S01]  /*5420*/  ISETP.GT.AND P1, PT, R0.reuse, 0x8, P2 ;  /* 0x000000080000780c */ /* 0x040fe20001724270 */
[----:B------:R-:W-:Y:S01]  /*5430*/  @P3 STG.E.U16 desc[UR36][R4.64+0x2], R75 ;  /* 0x0000024b04003986 */ /* 0x000fe2000c101524 */
[----:B------:R-:W-:Y:S01]  /*5440*/  ISETP.GT.AND P2, PT, R3, 0x10, PT ;  /* 0x000000100300780c */ /* 0x000fe20003f44270 */
[-C--:B------:R-:W-:Y:S01]  /*5450*/  FMUL R69, R69, R82.reuse ;  /* 0x0000005245457220 */ /* 0x080fe20000400000 */
[----:B------:R-:W-:Y:S01]  /*5460*/  ISETP.GT.AND P3, PT, R0, 0x8, P0 ;  /* 0x000000080000780c */ /* 0x000fe20000764270 */
[----:B------:R-:W-:Y:S01]  /*5470*/  @P5 STG.E.U16 desc[UR36][R6.64+0x10], R76 ;  /* 0x0000104c06005986 */ /* 0x000fe2000c101524 */
[----:B------:R-:W-:Y:S01]  /*5480*/  F2FP.BF16.F32.PACK_AB R77, RZ, R77 ;  /* 0x0000004dff4d723e */ /* 0x000fe200000010ff */
[-C--:B------:R-:W-:Y:S01]  /*5490*/  FMUL R70, R70, R82.reuse ;  /* 0x0000005246467220 */ /* 0x080fe20000400000 */
[----:B------:R-:W-:Y:S01]  /*54a0*/  ISETP.GT.AND P5, PT, R0, RZ, P2 ;  /* 0x000000ff0000720c */ /* 0x000fe200017a4270 */
[----:B------:R-:W-:Y:S01]  /*54b0*/  FMUL R71, R71, R82 ;  /* 0x0000005247477220 */ /* 0x000fe20000400000 */
[----:B------:R-:W-:Y:S01]  /*54c0*/  ISETP.GT.AND P0, PT, R3, 0x11, PT ;  /* 0x000000110300780c */ /* 0x000fe20003f04270 */
[----:B------:R-:W-:Y:S01]  /*54d0*/  @P4 STG.E.U16 desc[UR36][R6.64+0x12], R77 ;  /* 0x0000124d06004986 */ /* 0x000fe2000c101524 */
        /* <DEDUP_REMOVED lines=131> */
[----:B------:R-:W-:Y:S01]  /*5d10*/  FMUL R31, R31, R82 ;  /* 0x000000521f1f7220 */ /* 0x000fe20000400000 */
[----:B------:R-:W-:Y:S01]  /*5d20*/  ISETP.GT.AND P3, PT, R0, 0x8, P0 ;  /* 0x000000080000780c */ /* 0x000fe20000764270 */
[----:B------:R-:W-:Y:S01]  /*5d30*/  @P5 STG.E.U16 desc[UR36][R6.64+0x80], R40 ;  /* 0x0000802806005986 */ /* 0x000fe2000c101524 */
[----:B------:R-:W-:-:S02]  /*5d40*/  F2FP.BF16.F32.PACK_AB R41, RZ, R41 ;  /* 0x00000029ff29723e */ /* 0x000fc400000010ff */
[C---:B------:R-:W-:Y:S02]  /*5d50*/  ISETP.GT.AND P5, PT, R0.reuse, RZ, P2 ;  /* 0x000000ff0000720c */ /* 0x040fe400017a4270 */
[----:B------:R-:W-:Y:S01]  /*5d60*/  ISETP.GT.AND P0, PT, R3, 0x49, PT ;  /* 0x000000490300780c */ /* 0x000fe20003f04270 */
[----:B------:R-:W-:Y:S01]  /*5d70*/  @P4 STG.E.U16 desc[UR36][R6.64+0x82], R41 ;  /* 0x0000822906004986 */ /* 0x000fe2000c101524 */
[----:B------:R-:W-:Y:S02]  /*5d80*/  F2FP.BF16.F32.PACK_AB R42, RZ, R42 ;  /* 0x0000002aff2a723e */ /* 0x000fe400000010ff */
[----:B------:R-:W-:Y:S02]  /*5d90*/  F2FP.BF16.F32.PACK_AB R43, RZ, R43 ;  /* 0x0000002bff2b723e */ /* 0x000fe400000010ff */
[----:B------:R-:W-:Y:S01]  /*5da0*/  ISETP.GT.AND P4, PT, R0, RZ, P0 ;  /* 0x000000ff0000720c */ /* 0x000fe20000784270 */
[----:B------:R-:W-:Y:S01]  /*5db0*/  @P1 STG.E.U16 desc[UR36][R4.64+0x80], R42 ;  /* 0x0000802a04001986 */ /* 0x000fe2000c101524 */
[----:B------:R-:W-:-:S02]  /*5dc0*/  F2FP.BF16.F32.PACK_AB R44, RZ, R44 ;  /* 0x0000002cff2c723e */ /* 0x000fc400000010ff */
[C---:B------:R-:W-:Y:S01]  /*5dd0*/  ISETP.GT.AND P2, PT, R0.reuse, 0x8, P2 ;  /* 0x000000080000780c */ /* 0x040fe20001744270 */
[----:B------:R-:W-:Y:S01]  /*5de0*/  @P3 STG.E.U16 desc[UR36][R4.64+0x82], R43 ;  /* 0x0000822b04003986 */ /* 0x000fe2000c101524 */
[C---:B------:R-:W-:Y:S02]  /*5df0*/  ISETP.GT.AND P3, PT, R3.reuse, 0x50, PT ;  /* 0x000000500300780c */ /* 0x040fe40003f64270 */
[----:B------:R-:W-:Y:S01]  /*5e00*/  F2FP.BF16.F32.PACK_AB R45, RZ, R45 ;  /* 0x0000002dff2d723e */ /* 0x000fe200000010ff */
[----:B------:R-:W-:Y:S01]  /*5e10*/  @P5 STG.E.U16 desc[UR36][R6.64+0x90], R44 ;  /* 0x0000902c06005986 */ /* 0x000fe2000c101524 */
[C---:B------:R-:W-:Y:S02]  /*5e20*/  ISETP.GT.AND P0, PT, R0.reuse, 0x8, P0 ;  /* 0x000000080000780c */ /* 0x040fe40000704270 */
[----:B------:R-:W-:Y:S01]  /*5e30*/  ISETP.GT.AND P5, PT, R0, RZ, P3 ;  /* 0x000000ff0000720c */ /* 0x000fe20001fa4270 */
[----:B------:R-:W-:Y:S01]  /*5e40*/  @P4 STG.E.U16 desc[UR36][R6.64+0x92], R45 ;  /* 0x0000922d06004986 */ /* 0x000fe2000c101524 */
[----:B------:R-:W-:-:S02]  /*5e50*/  ISETP.GT.AND P1, PT, R3, 0x51, PT ;  /* 0x000000510300780c */ /* 0x000fc40003f24270 */
[----:B------:R-:W-:Y:S02]  /*5e60*/  F2FP.BF16.F32.PACK_AB R46, RZ, R46 ;  /* 0x0000002eff2e723e */ /* 0x000fe400000010ff */
[C---:B------:R-:W-:Y:S02]  /*5e70*/  ISETP.GT.AND P4, PT, R0.reuse, RZ, P1 ;  /* 0x000000ff0000720c */ /* 0x040fe40000f84270 */
[----:B------:R-:W-:Y:S01]  /*5e80*/  F2FP.BF16.F32.PACK_AB R47, RZ, R47 ;  /* 0x0000002fff2f723e */ /* 0x000fe200000010ff */
[----:B------:R-:W-:Y:S01]  /*5e90*/  @P2 STG.E.U16 desc[UR36][R4.64+0x90], R46 ;  /* 0x0000902e04002986 */ /* 0x000fe2000c101524 */
[----:B------:R-:W-:Y:S02]  /*5ea0*/  F2FP.BF16.F32.PACK_AB R32, RZ, R32 ;  /* 0x00000020ff20723e */ /* 0x000fe400000010ff */
[----:B------:R-:W-:Y:S01]  /*5eb0*/  F2FP.BF16.F32.PACK_AB R33, RZ, R33 ;  /* 0x00000021ff21723e */ /* 0x000fe200000010ff */
[----:B------:R-:W-:Y:S01]  /*5ec0*/  @P0 STG.E.U16 desc[UR36][R4.64+0x92], R47 ;  /* 0x0000922f04000986 */ /* 0x000fe2000c101524 */
[----:B------:R-:W-:-:S02]  /*5ed0*/  ISETP.GT.AND P0, PT, R0, 0x8, P3 ;  /* 0x000000080000780c */ /* 0x000fc40001f04270 */
[----:B------:R-:W-:Y:S01]  /*5ee0*/  F2FP.BF16.F32.PACK_AB R34, RZ, R34 ;  /* 0x00000022ff22723e */ /* 0x000fe200000010ff */
[----:B------:R-:W-:Y:S01]  /*5ef0*/  @P5 STG.E.U16 desc[UR36][R6.64+0xa0], R32 ;  /* 0x0000a02006005986 */ /* 0x000fe2000c101524 */
[C---:B------:R-:W-:Y:S02]  /*5f00*/  ISETP.GT.AND P5, PT, R0.reuse, 0x8, P1 ;  /* 0x000000080000780c */ /* 0x040fe40000fa4270 */
[C---:B------:R-:W-:Y:S01]  /*5f10*/  ISETP.GT.AND P1, PT, R3.reuse, 0x59, PT ;  /* 0x000000590300780c */ /* 0x040fe20003f24270 */
[----:B------:R-:W-:Y:S01]  /*5f20*/  @P4 STG.E.U16 desc[UR36][R6.64+0xa2], R33 ;  /* 0x0000a22106004986 */ /* 0x000fe2000c101524 */
[----:B------:R-:W-:Y:S02]  /*5f30*/  ISETP.GT.AND P4, PT, R3, 0x58, PT ;  /* 0x000000580300780c */ /* 0x000fe40003f84270 */
[----:B------:R-:W-:Y:S02]  /*5f40*/  F2FP.BF16.F32.PACK_AB R35, RZ, R35 ;  /* 0x00000023ff23723e */ /* 0x000fe400000010ff */
[C---:B------:R-:W-:Y:S01]  /*5f50*/  ISETP.GT.AND P2, PT, R0.reuse, RZ, P4 ;  /* 0x000000ff0000720c */ /* 0x040fe20002744270 */
[----:B------:R-:W-:Y:S01]  /*5f60*/  @P0 STG.E.U16 desc[UR36][R4.64+0xa0], R34 ;  /* 0x0000a02204000986 */ /* 0x000fe2000c101524 */
[----:B------:R-:W-:-:S02]  /*5f70*/  ISETP.GT.AND P3, PT, R0, RZ, P1 ;  /* 0x000000ff0000720c */ /* 0x000fc40000f64270 */
[C---:B------:R-:W-:Y:S01]  /*5f80*/  ISETP.GT.AND P4, PT, R0.reuse, 0x8, P4 ;  /* 0x000000080000780c */ /* 0x040fe20002784270 */
[----:B------:R-:W-:Y:S01]  /*5f90*/  @P5 STG.E.U16 desc[UR36][R4.64+0xa2], R35 ;  /* 0x0000a22304005986 */ /* 0x000fe2000c101524 */
[----:B------:R-:W-:Y:S02]  /*5fa0*/  ISETP.GT.AND P5, PT, R0, 0x8, P1 ;  /* 0x000000080000780c */ /* 0x000fe40000fa4270 */
[----:B------:R-:W-:Y:S02]  /*5fb0*/  F2FP.BF16.F32.PACK_AB R36, RZ, R36 ;  /* 0x00000024ff24723e */ /* 0x000fe400000010ff */
[----:B------:R-:W-:Y:S02]  /*5fc0*/  F2FP.BF16.F32.PACK_AB R37, RZ, R37 ;  /* 0x00000025ff25723e */ /* 0x000fe400000010ff */
[----:B------:R-:W-:Y:S01]  /*5fd0*/  F2FP.BF16.F32.PACK_AB R38, RZ, R38 ;  /* 0x00000026ff26723e */ /* 0x000fe200000010ff */
[----:B------:R-:W-:Y:S01]  /*5fe0*/  @P2 STG.E.U16 desc[UR36][R6.64+0xb0], R36 ;  /* 0x0000b02406002986 */ /* 0x000fe2000c101524 */
[----:B------:R-:W-:-:S02]  /*5ff0*/  F2FP.BF16.F32.PACK_AB R39, RZ, R39 ;  /* 0x00000027ff27723e */ /* 0x000fc400000010ff */
[C---:B------:R-:W-:Y:S01]  /*6000*/  ISETP.GT.AND P2, PT, R3.reuse, 0x61, PT ;  /* 0x000000610300780c */ /* 0x040fe20003f44270 */
[----:B------:R-:W-:Y:S01]  /*6010*/  @P3 STG.E.U16 desc[UR36][R6.64+0xb2], R37 ;  /* 0x0000b22506003986 */ /* 0x000fe2000c101524 */
[----:B------:R-:W-:Y:S02]  /*6020*/  ISETP.GT.AND P3, PT, R3, 0x60, PT ;  /* 0x000000600300780c */ /* 0x000fe40003f64270 */
[----:B------:R-:W-:Y:S01]  /*6030*/  F2FP.BF16.F32.PACK_AB R24, RZ, R24 ;  /* 0x00000018ff18723e */ /* 0x000fe200000010ff */
[----:B------:R-:W-:Y:S01]  /*6040*/  @P4 STG.E.U16 desc[UR36][R4.64+0xb0], R38 ;  /* 0x0000b02604004986 */ /* 0x000fe2000c101524 */
[C---:B------:R-:W-:Y:S02]  /*6050*/  ISETP.GT.AND P4, PT, R0.reuse, RZ, P2 ;  /* 0x000000ff0000720c */ /* 0x040fe40001784270 */
[----:B------:R-:W-:Y:S01]  /*6060*/  F2FP.BF16.F32.PACK_AB R25, RZ, R25 ;  /* 0x00000019ff19723e */ /* 0x000fe200000010ff */
[----:B------:R-:W-:Y:S01]  /*6070*/  @P5 STG.E.U16 desc[UR36][R4.64+0xb2], R39 ;  /* 0x0000b22704005986 */ /* 0x000fe2000c101524 */
[----:B------:R-:W-:-:S02]  /*6080*/  ISETP.GT.AND P5, PT, R0, RZ, P3 ;  /* 0x000000ff0000720c */ /* 0x000fc40001fa4270 */
[C---:B------:R-:W-:Y:S02]  /*6090*/  ISETP.GT.AND P1, PT, R3.reuse, 0x68, PT ;  /* 0x000000680300780c */ /* 0x040fe40003f24270 */
[----:B------:R-:W-:Y:S02]  /*60a0*/  ISETP.GT.AND P0, PT, R3, 0x69, PT ;  /* 0x000000690300780c */ /* 0x000fe40003f04270 */
[C---:B------:R-:W-:Y:S02]  /*60b0*/  ISETP.GT.AND P3, PT, R0.reuse, 0x8, P3 ;  /* 0x000000080000780c */ /* 0x040fe40001f64270 */
[C---:B------:R-:W-:Y:S02]  /*60c0*/  ISETP.GT.AND P2, PT, R0.reuse, 0x8, P2 ;  /* 0x000000080000780c */ /* 0x040fe40001744270 */
[----:B------:R-:W-:Y:S02]  /*60d0*/  F2FP.BF16.F32.PACK_AB R26, RZ, R26 ;  /* 0x0000001aff1a723e */ /* 0x000fe400000010ff */
[----:B------:R-:W-:Y:S01]  /*60e0*/  F2FP.BF16.F32.PACK_AB R27, RZ, R27 ;  /* 0x0000001bff1b723e */ /* 0x000fe200000010ff */
[----:B------:R-:W-:Y:S01]  /*60f0*/  @P5 STG.E.U16 desc[UR36][R6.64+0xc0], R24 ;  /* 0x0000c01806005986 */ /* 0x000fe2000c101524 */
[----:B------:R-:W-:-:S02]  /*6100*/  ISETP.GT.AND P5, PT, R0, RZ, P0 ;  /* 0x000000ff0000720c */ /* 0x000fc400007a4270 */
[C---:B------:R-:W-:Y:S01]  /*6110*/  ISETP.GT.AND P0, PT, R0.reuse, 0x8, P0 ;  /* 0x000000080000780c */ /* 0x040fe20000704270 */
[----:B------:R-:W-:Y:S01]  /*6120*/  @P4 STG.E.U16 desc[UR36][R6.64+0xc2], R25 ;  /* 0x0000c21906004986 */ /* 0x000fe2000c101524 */
[C---:B------:R-:W-:Y:S02]  /*6130*/  ISETP.GT.AND P4, PT, R0.reuse, RZ, P1 ;  /* 0x000000ff0000720c */ /* 0x040fe40000f84270 */
[----:B------:R-:W-:Y:S01]  /*6140*/  ISETP.GT.AND P1, PT, R0, 0x8, P1 ;  /* 0x000000080000780c */ /* 0x000fe20000f24270 */
[----:B------:R-:W-:Y:S01]  /*6150*/  @P3 STG.E.U16 desc[UR36][R4.64+0xc0], R26 ;  /* 0x0000c01a04003986 */ /* 0x000fe2000c101524 */
[----:B------:R-:W-:Y:S02]  /*6160*/  F2FP.BF16.F32.PACK_AB R28, RZ, R28 ;  /* 0x0000001cff1c723e */ /* 0x000fe400000010ff */
[----:B------:R-:W-:Y:S01]  /*6170*/  F2FP.BF16.F32.PACK_AB R29, RZ, R29 ;  /* 0x0000001dff1d723e */ /* 0x000fe200000010ff */
[----:B------:R-:W-:Y:S01]  /*6180*/  @P2 STG.E.U16 desc[UR36][R4.64+0xc2], R27 ;  /* 0x0000c21b04002986 */ /* 0x000fe2000c101524 */
[----:B------:R-:W-:-:S02]  /*6190*/  F2FP.BF16.F32.PACK_AB R30, RZ, R30 ;  /* 0x0000001eff1e723e */ /* 0x000fc400000010ff */
[----:B------:R-:W-:-:S03]  /*61a0*/  F2FP.BF16.F32.PACK_AB R31, RZ, R31 ;  /* 0x0000001fff1f723e */ /* 0x000fc600000010ff */
[----:B------:R-:W-:Y:S04]  /*61b0*/  @P4 STG.E.U16 desc[UR36][R6.64+0xd0], R28 ;  /* 0x0000d01c06004986 */ /* 0x000fe8000c101524 */
[----:B------:R0:W-:Y:S04]  /*61c0*/  @P5 STG.E.U16 desc[UR36][R6.64+0xd2], R29 ;  /* 0x0000d21d06005986 */ /* 0x0001e8000c101524 */
[----:B------:R1:W-:Y:S01]  /*61d0*/  @P1 STG.E.U16 desc[UR36][R4.64+0xd0], R30 ;  /* 0x0000d01e04001986 */ /* 0x0003e2000c101524 */
[----:B0-----:R-:W-:Y:S02]  /*61e0*/  @P0 IMAD.MOV.U32 R6, RZ, RZ, R4 ;  /* 0x000000ffff060224 */ /* 0x001fe400078e0004 */
[----:B------:R-:W-:-:S05]  /*61f0*/  @P0 IMAD.MOV.U32 R7, RZ, RZ, R5 ;  /* 0x000000ffff070224 */ /* 0x000fca00078e0005 */
[----:B------:R1:W-:Y:S02]  /*6200*/  @P0 STG.E.U16 desc[UR36][R6.64+0xd2], R31 ;  /* 0x0000d21f06000986 */ /* 0x0003e4000c101524 */
.L_x_147:
[----:B------:R-:W-:Y:S05]  /*6210*/  BSYNC B0 ;  /* 0x0000000000007941 */ /* 0x000fea0003800000 */
.L_x_37:
[----:B01----:R-:W2:Y:S01]  /*6220*/  LDL.64 R4, [R1] ;  /* 0x0000000001047983 */ /* 0x003ea20000100a00 */
[----:B------:R-:W-:Y:S01]  /*6230*/  ULDC.64 UR4, c[0x0][0x650] ;  /* 0x0001940000047ab9 */ /* 0x000fe20000000a00 */
[----:B------:R-:W-:Y:S02]  /*6240*/  IMAD.U32 R0, RZ, RZ, UR44 ;  /* 0x0000002cff007e24 */ /* 0x000fe4000f8e00ff */
[----:B------:R-:W-:Y:S02]  /*6250*/  IMAD.MOV.U32 R22, RZ, RZ, -0x1 ;  /* 0xffffffffff167424 */ /* 0x000fe400078e00ff */
[----:B------:R0:W-:Y:S01]  /*6260*/  SYNCS.ARRIVE.TRANS64.A1T0 RZ, [R0+UR48], RZ ;  /* 0x000000ff00ff79a7 */ /* 0x0001e20008100030 */
[----:B----45:R-:W-:Y:S02]  /*6270*/  IMAD.MOV.U32 R18, RZ, RZ, -0x1 ;  /* 0xffffffffff127424 */ /* 0x030fe400078e00ff */
[----:B------:R-:W-:Y:S01]  /*6280*/  IMAD.MOV.U32 R19, RZ, RZ, -0x1 ;  /* 0xffffffffff137424 */ /* 0x000fe200078e00ff */
[----:B0-----:R-:W-:-:S02]  /*6290*/  PRMT R0, RZ, 0x7610, R0 ;  /* 0x00007610ff007816 */ /* 0x001fc40000000000 */
[----:B--2---:R-:W-:-:S05]  /*62a0*/  LEA R16, P0, R4, R16, 0x1 ;  /* 0x0000001004107211 */ /* 0x004fca00078008ff */
[----:B------:R-:W-:Y:S01]  /*62b0*/  IMAD.X R17, R90, 0x1, R17, P0 ;  /* 0x000000015a117824 */ /* 0x000fe200000e0611 */
[----:B------:R-:W-:-:S04]  /*62c0*/  ISETP.GE.U32.AND P0, PT, R16, UR4, PT ;  /* 0x0000000410007c0c */ /* 0x000fc8000bf06070 */
[----:B------:R-:W-:-:S13]  /*62d0*/  ISETP.GE.U32.AND.EX P0, PT, R17, UR5, PT, P0 ;  /* 0x0000000511007c0c */ /* 0x000fda000bf06100 */
[----:B------:R-:W-:Y:S05]  /*62e0*/  @P0 BRA `(.L_x_148) ;  /* 0x0000000400580947 */ /* 0x000fea0003800000 */
[----:B------:R-:W0:Y:S01]  /*62f0*/  LDC.64 R10, c[0x0][0x628] ;  /* 0x00018a00ff0a7b82 */ /* 0x000e220000000a00 */
[----:B------:R-:W1:Y:S01]  /*6300*/  S2R R12, SR_CTAID.X ;  /* 0x00000000000c7919 */ /* 0x000e620000002500 */
[----:B------:R-:W-:Y:S02]  /*6310*/  IMAD.MOV.U32 R8, RZ, RZ, R16 ;  /* 0x000000ffff087224 */ /* 0x000fe400078e0010 */
[----:B------:R-:W-:Y:S01]  /*6320*/  IMAD.MOV.U32 R9, RZ, RZ, R17 ;  /* 0x000000ffff097224 */ /* 0x000fe200078e0011 */
[----:B------:R-:W2:Y:S03]  /*6330*/  S2R R18, SR_CTAID.Y ;  /* 0x0000000000127919 */ /* 0x000ea60000002600 */
[----:B------:R-:W4:Y:S08]  /*6340*/  LDC R0, c[0x0][0x630] ;  /* 0x00018c00ff007b82 */ /* 0x000f300000000800 */
[----:B------:R-:W1:Y:S01]  /*6350*/  LDC.64 R14, c[0x0][0x620] ;  /* 0x00018800ff0e7b82 */ /* 0x000e620000000a00 */
[----:B0-----:R-:W-:-:S04]  /*6360*/  ISETP.NE.U32.AND P0, PT, R10, RZ, PT ;  /* 0x000000ff0a00720c */ /* 0x001fc80003f05070 */
[----:B------:R-:W-:-:S13]  /*6370*/  ISETP.NE.AND.EX P0, PT, R11, RZ, PT, P0 ;  /* 0x000000ff0b00720c */ /* 0x000fda0003f05300 */
[----:B-12-4-:R-:W-:Y:S05]  /*6380*/  @!P0 BRA `(.L_x_149) ;  /* 0x0000000000288947 */ /* 0x016fea0003800000 */
[----:B------:R-:W0:Y:S02]  /*6390*/  LDC R3, c[0x0][0x634] ;  /* 0x00018d00ff037b82 */ /* 0x000e240000000800 */
[----:B0-----:R-:W-:-:S05]  /*63a0*/  IADD3 R3, P0, R16, R3, RZ ;  /* 0x0000000310037210 */ /* 0x001fca0007f1e0ff */
[----:B------:R-:W-:-:S04]  /*63b0*/  IMAD.X R13, RZ, RZ, R17, P0 ;  /* 0x000000ffff0d7224 */ /* 0x000fc800000e0611 */
[----:B------:R-:W-:-:S04]  /*63c0*/  IMAD.WIDE.U32 R4, R13, R10, RZ ;  /* 0x0000000a0d047225 */ /* 0x000fc800078e00ff */
[----:B---3--:R-:W-:-:S04]  /*63d0*/  IMAD.WIDE.U32 R6, P0, R3, R11, R4 ;  /* 0x0000000b03067225 */ /* 0x008fc80007800004 */
[----:B------:R-:W-:-:S04]  /*63e0*/  IMAD.WIDE.U32 R4, R3, R10, RZ ;  /* 0x0000000a03047225 */ /* 0x000fc800078e00ff */
[----:B------:R-:W-:Y:S01]  /*63f0*/  IMAD.X R9, RZ, RZ, RZ, P0 ;  /* 0x000000ffff097224 */ /* 0x000fe200000e06ff */
[----:B------:R-:W-:Y:S01]  /*6400*/  IADD3 RZ, P0, R5, R6, RZ ;  /* 0x0000000605ff7210 */ /* 0x000fe20007f1e0ff */
[----:B------:R-:W-:-:S04]  /*6410*/  IMAD.MOV.U32 R8, RZ, RZ, R7 ;  /* 0x000000ffff087224 */ /* 0x000fc800078e0007 */
[----:B------:R-:W-:-:S08]  /*6420*/  IMAD.WIDE.U32.X R8, R13, R11, R8, P0 ;  /* 0x0000000b0d087225 */ /* 0x000fd000000e0408 */
.L_x_149:
[-CC-:B------:R-:W-:Y:S01]  /*6430*/  SHF.R.U64 R19, R8, R0.reuse, R9.reuse ;  /* 0x0000000008137219 */ /* 0x180fe20000001209 */
[----:B------:R-:W0:Y:S01]  /*6440*/  LDC.64 R26, c[0x0][0x640] ;  /* 0x00019000ff1a7b82 */ /* 0x000e220000000a00 */
[----:B------:R-:W-:Y:S01]  /*6450*/  SHF.R.U32.HI R0, RZ, R0, R9 ;  /* 0x00000000ff007219 */ /* 0x000fe20000011609 */
[----:B------:R-:W-:Y:S01]  /*6460*/  ULDC UR4, c[0x0][0x150] ;  /* 0x0000540000047ab9 */ /* 0x000fe20000000800 */
[----:B------:R-:W-:Y:S02]  /*6470*/  IADD3 R3, P0, RZ, -R19, RZ ;  /* 0x80000013ff037210 */ /* 0x000fe40007f1e0ff */
[----:B------:R-:W-:-:S03]  /*6480*/  I2FP.F32.U32 R8, R12 ;  /* 0x0000000c00087245 */ /* 0x000fc60000201000 */
[----:B---3--:R-:W1:Y:S01]  /*6490*/  LDC R6, c[0x0][0x618] ;  /* 0x00018600ff067b82 */ /* 0x008e620000000800 */
[----:B------:R-:W-:Y:S02]  /*64a0*/  IMAD.X R7, RZ, RZ, ~R0, P0 ;  /* 0x000000ffff077224 */ /* 0x000fe400000e0e00 */
[----:B------:R-:W-:Y:S01]  /*64b0*/  FMUL R8, R8, UR4 ;  /* 0x0000000408087c20 */ /* 0x000fe20008400000 */
[----:B------:R-:W-:Y:S01]  /*64c0*/  IMAD.WIDE.U32 R4, R3, R14, R16 ;  /* 0x0000000e03047225 */ /* 0x000fe200078e0010 */
[----:B------:R-:W-:-:S03]  /*64d0*/  ULDC UR4, c[0x0][0x154] ;  /* 0x0000550000047ab9 */ /* 0x000fc60000000800 */
[----:B------:R-:W-:Y:S01]  /*64e0*/  IMAD R0, R7, R14, RZ ;  /* 0x0000000e07007224 */ /* 0x000fe200078e02ff */
[----:B------:R-:W2:Y:S01]  /*64f0*/  LDC R20, c[0x0][0x608] ;  /* 0x00018200ff147b82 */ /* 0x000ea20000000800 */
[----:B------:R-:W3:Y:S02]  /*6500*/  F2I.U32.TRUNC.NTZ R8, R8 ;  /* 0x0000000800087305 */ /* 0x000ee4000020f000 */
[----:B------:R-:W-:Y:S01]  /*6510*/  IMAD R3, R3, R15, R0 ;  /* 0x0000000f03037224 */ /* 0x000fe200078e0200 */
[----:B------:R-:W-:-:S03]  /*6520*/  I2FP.F32.U32 R0, R18 ;  /* 0x0000001200007245 */ /* 0x000fc60000201000 */
[----:B------:R-:W-:Y:S01]  /*6530*/  IMAD.IADD R3, R5, 0x1, R3 ;  /* 0x0000000105037824 */ /* 0x000fe200078e0203 */
[----:B------:R-:W4:Y:S01]  /*6540*/  LDC R9, c[0x0][0x658] ;  /* 0x00019600ff097b82 */ /* 0x000f220000000800 */
[----:B0-----:R-:W-:-:S04]  /*6550*/  ISETP.NE.U32.AND P0, PT, R26, RZ, PT ;  /* 0x000000ff1a00720c */ /* 0x001fc80003f05070 */
[----:B------:R-:W-:-:S03]  /*6560*/  ISETP.NE.AND.EX P0, PT, R27, RZ, PT, P0 ;  /* 0x000000ff1b00720c */ /* 0x000fc60003f05300 */
[----:B------:R-:W0:Y:S01]  /*6570*/  LDC R7, c[0x0][0x144] ;  /* 0x00005100ff077b82 */ /* 0x000e220000000800 */
[-CC-:B-1----:R-:W-:Y:S01]  /*6580*/  SHF.R.U64 R10, R4, R6.reuse, R3.reuse ;  /* 0x00000006040a7219 */ /* 0x182fe20000001203 */
[----:B---3--:R-:W-:Y:S01]  /*6590*/  IMAD.MOV R8, RZ, RZ, -R8 ;  /* 0x000000ffff087224 */ /* 0x008fe200078e0a08 */
[----:B------:R-:W-:Y:S01]  /*65a0*/  SHF.R.U32.HI R3, RZ, R6, R3 ;  /* 0x00000006ff037219 */ /* 0x000fe20000011603 */
[----:B------:R-:W-:Y:S01]  /*65b0*/  FMUL R6, R0, UR4 ;  /* 0x0000000400067c20 */ /* 0x000fe20008400000 */
[----:B------:R-:W-:-:S03]  /*65c0*/  IMAD.MOV.U32 R4, RZ, RZ, 0x1 ;  /* 0x00000001ff047424 */ /* 0x000fc600078e00ff */
[----:B------:R-:W1:Y:S01]  /*65d0*/  LDC R21, c[0x0][0x148] ;  /* 0x00005200ff157b82 */ /* 0x000e620000000800 */
[----:B------:R3:W0:Y:S01]  /*65e0*/  F2I.U32.TRUNC.NTZ R14, R6 ;  /* 0x00000006000e7305 */ /* 0x000622000020f000 */
[-CC-:B--2---:R-:W-:Y:S02]  /*65f0*/  SHF.R.U64 R13, R10, R20.reuse, R3.reuse ;  /* 0x000000140a0d7219 */ /* 0x184fe40000001203 */
[----:B------:R-:W-:-:S04]  /*6600*/  SHF.R.U32.HI R0, RZ, R20, R3 ;  /* 0x00000014ff007219 */ /* 0x000fc80000011603 */
[----:B------:R-:W2:Y:S01]  /*6610*/  LDC R24, c[0x0][0x600] ;  /* 0x00018000ff187b82 */ /* 0x000ea20000000800 */
[-CC-:B----4-:R-:W-:Y:S02]  /*6620*/  SHF.R.U64 R15, R13, R9.reuse, R0.reuse ;  /* 0x000000090d0f7219 */ /* 0x190fe40000001200 */
[----:B------:R-:W-:-:S05]  /*6630*/  SHF.R.U32.HI R5, RZ, R9, R0 ;  /* 0x00000009ff057219 */ /* 0x000fca0000011600 */
[----:B------:R-:W4:Y:S01]  /*6640*/  LDC R22, c[0x0][0x648] ;  /* 0x00019200ff167b82 */ /* 0x000f220000000800 */
[----:B0-----:R-:W-:Y:S01]  /*6650*/  IMAD R25, R7, R8, R12 ;  /* 0x0000000807197224 */ /* 0x001fe200078e020c */
[----:B------:R-:W-:Y:S01]  /*6660*/  SHF.L.U32 R12, R4, R9, RZ ;  /* 0x00000009040c7219 */ /* 0x000fe200000006ff */
[----:B------:R-:W-:-:S05]  /*6670*/  IMAD.MOV.U32 R4, RZ, RZ, R15 ;  /* 0x000000ffff047224 */ /* 0x000fca00078e000f */
[----:B------:R-:W0:Y:S08]  /*6680*/  LDC R28, c[0x0][0x638] ;  /* 0x00018e00ff1c7b82 */ /* 0x000e300000000800 */
[----:B------:R-:W0:Y:S01]  /*6690*/  LDC R29, c[0x0][0x610] ;  /* 0x00018400ff1d7b82 */ /* 0x000e220000000800 */
[----:B-123--:R-:W-:Y:S05]  /*66a0*/  @!P0 BRA `(.L_x_150) ;  /* 0x0000000000288947 */ /* 0x00efea0003800000 */
[----:B------:R-:W1:Y:S02]  /*66b0*/  LDC R0, c[0x0][0x64c] ;  /* 0x00019300ff007b82 */ /* 0x000e640000000800 */
[----:B-1----:R-:W-:-:S05]  /*66c0*/  IADD3 R3, P0, R15, R0, RZ ;  /* 0x000000000f037210 */ /* 0x002fca0007f1e0ff */
        /* <DEDUP_REMOVED lines=8> */
.L_x_150:
[----:B------:R-:W-:Y:S01]  /*6750*/  ISETP.NE.AND P0, PT, R2, 0x1, PT ;  /* 0x000000010200780c */ /* 0x000fe20003f05270 */
[----:B------:R-:W-:Y:S01]  /*6760*/  IMAD.MOV R14, RZ, RZ, -R14 ;  /* 0x000000ffff0e7224 */ /* 0x000fe200078e0a0e */
[----:B----4-:R-:W-:Y:S01]  /*6770*/  SHF.R.U64 R3, R4, R22, R5 ;  /* 0x0000001604037219 */ /* 0x010fe20000001205 */
[----:B------:R-:W-:Y:S01]  /*6780*/  VIADD R5, R24, 0xffffffff ;  /* 0xffffffff18057836 */ /* 0x000fe20000000000 */
[----:B------:R-:W-:-:S03]  /*6790*/  LOP3.LUT R0, R13, R92, RZ, 0xc0, !PT ;  /* 0x0000005c0d007212 */ /* 0x000fc600078ec0ff */
[----:B------:R-:W-:Y:S02]  /*67a0*/  IMAD.MOV R4, RZ, RZ, -R3 ;  /* 0x000000ffff047224 */ /* 0x000fe400078e0a03 */
[----:B------:R-:W-:Y:S01]  /*67b0*/  IMAD R22, R12, R3, R0 ;  /* 0x000000030c167224 */ /* 0x000fe200078e0200 */
[----:B------:R-:W-:Y:S01]  /*67c0*/  LOP3.LUT R3, R10, R5, RZ, 0xc0, !PT ;  /* 0x000000050a037212 */ /* 0x000fe200078ec0ff */
[----:B0-----:R-:W-:Y:S02]  /*67d0*/  IMAD R0, R4, R28, R15 ;  /* 0x0000001c04007224 */ /* 0x001fe400078e020f */
[----:B------:R-:W-:Y:S02]  /*67e0*/  @P0 IMAD R25, R21, R14, R18 ;  /* 0x0000000e15190224 */ /* 0x000fe400078e0212 */
[----:B------:R-:W-:Y:S02]  /*67f0*/  IMAD R3, R0, R24, R3 ;  /* 0x0000001800037224 */ /* 0x000fe400078e0203 */
[----:B------:R-:W-:-:S02]  /*6800*/  IMAD R22, R22, R29, R25 ;  /* 0x0000001d16167224 */ /* 0x000fc400078e0219 */
[----:B------:R-:W-:-:S03]  /*6810*/  IMAD.MOV.U32 R4, RZ, RZ, 0x1 ;  /* 0x00000001ff047424 */ /* 0x000fc600078e00ff */
[----:B------:R-:W-:Y:S02]  /*6820*/  SEL R18, R3, R22, !P0 ;  /* 0x0000001603127207 */ /* 0x000fe40004000000 */
[----:B------:R-:W-:Y:S02]  /*6830*/  PRMT R0, R4, 0x7610, R0 ;  /* 0x0000761004007816 */ /* 0x000fe40000000000 */
[----:B------:R-:W-:-:S07]  /*6840*/  SEL R22, R22, R3, !P0 ;  /* 0x0000000316167207 */ /* 0x000fce0004000000 */
.L_x_148:
[----:B------:R-:W-:Y:S02]  /*6850*/  LOP3.LUT P0, RZ, R0, 0xff, RZ, 0xc0, !PT ;  /* 0x000000ff00ff7812 */ /* 0x000fe4000780c0ff */
[----:B------:R-:W-:-:S11]  /*6860*/  LOP3.LUT R95, R95, 0x1, RZ, 0x3c, !PT ;  /* 0x000000015f5f7812 */ /* 0x000fd600078e3cff */
[----:B------:R-:W-:Y:S05]  /*6870*/  @P0 BRA `(.L_x_151) ;  /* 0xffffffb400040947 */ /* 0x000fea000383ffff */
[----:B------:R-:W-:Y:S05]  /*6880*/  EXIT ;  /* 0x000000000000794d */ /* 0x000fea0003800000 */
.L_x_18:
[----:B------:R-:W-:-:S08]  /*6890*/  ISETP.NE.AND P0, PT, R9, RZ, PT ;  /* 0x000000ff0900720c */ /* 0x000fd00003f05270 */
[----:B0-----:R-:W0:-:S00]  /*68a0*/  USETMAXREG.DEALLOC.CTAPOOL 0x28 ;  /* 0x00000028000079c8 */ /* 0x001e0000080e0500 */
[----:B------:R-:W-:Y:S05]  /*68b0*/  @P0 EXIT ;  /* 0x000000000000094d */ /* 0x000fea0003800000 */
[----:B0-----:R-:W-:Y:S01]  /*68c0*/  LOP3.LUT P0, RZ, R3, 0xff, RZ, 0xc0, !PT ;  /* 0x000000ff03ff7812 */ /* 0x001fe2000780c0ff */
[----:B------:R-:W-:Y:S02]  /*68d0*/  IMAD.MOV.U32 R3, RZ, RZ, 0x1 ;  /* 0x00000001ff037424 */ /* 0x000fe400078e00ff */
[----:B------:R-:W-:-:S10]  /*68e0*/  IMAD.MOV.U32 R8, RZ, RZ, RZ ;  /* 0x000000ffff087224 */ /* 0x000fd400078e00ff */
[----:B------:R-:W-:Y:S05]  /*68f0*/  @!P0 BRA `(.L_x_152) ;  /* 0x0000000c00248947 */ /* 0x000fea0003800000 */
[----:B------:R-:W0:Y:S01]  /*6900*/  S2R R11, SR_CgaCtaId ;  /* 0x00000000000b7919 */ /* 0x000e220000008800 */
[----:B------:R-:W-:Y:S01]  /*6910*/  LOP3.LUT P0, RZ, R4, 0x1f, RZ, 0xc0, !PT ;  /* 0x0000001f04ff7812 */ /* 0x000fe2000780c0ff */
[----:B------:R-:W-:Y:S01]  /*6920*/  ULDC UR5, c[0x0][0x658] ;  /* 0x0001960000057ab9 */ /* 0x000fe20000000800 */
[----:B------:R-:W-:Y:S01]  /*6930*/  UMOV UR6, 0xffffffff ;  /* 0xffffffff00067882 */ /* 0x000fe20000000000 */
[----:B------:R-:W-:Y:S01]  /*6940*/  BSSY B0, `(.L_x_152) ;  /* 0x00000c4000007945 */ /* 0x000fe20003800000 */
[----:B------:R-:W-:Y:S01]  /*6950*/  USHF.L.U32 UR6, UR6, UR5, URZ ;  /* 0x0000000506067299 */ /* 0x000fe2000800063f */
[C---:B------:R-:W-:Y:S01]  /*6960*/  ISETP.NE.AND P2, PT, R5.reuse, RZ, PT ;  /* 0x000000ff0500720c */ /* 0x040fe20003f45270 */
[----:B------:R-:W-:Y:S01]  /*6970*/  IMAD.MOV.U32 R10, RZ, RZ, 0x1 ;  /* 0x00000001ff0a7424 */ /* 0x000fe200078e00ff */
[----:B------:R-:W-:Y:S01]  /*6980*/  ISETP.NE.OR P0, PT, R5, RZ, !P0 ;  /* 0x000000ff0500720c */ /* 0x000fe20004705670 */
[----:B------:R-:W-:Y:S01]  /*6990*/  IMAD.MOV.U32 R3, RZ, RZ, 0x1 ;  /* 0x00000001ff037424 */ /* 0x000fe200078e00ff */
[----:B------:R-:W-:Y:S01]  /*69a0*/  LOP3.LUT R9, R23, 0x2, RZ, 0xfc, !PT ;  /* 0x0000000217097812 */ /* 0x000fe200078efcff */
[----:B------:R-:W-:Y:S01]  /*69b0*/  IMAD.MOV.U32 R8, RZ, RZ, RZ ;  /* 0x000000ffff087224 */ /* 0x000fe200078e00ff */
[----:B------:R-:W-:Y:S01]  /*69c0*/  ULDC UR4, c[0x0][0x600] ;  /* 0x0001800000047ab9 */ /* 0x000fe20000000800 */
[----:B------:R-:W-:Y:S01]  /*69d0*/  UMOV UR7, 0x1 ;  /* 0x0000000100077882 */ /* 0x000fe20000000000 */
[----:B------:R-:W-:-:S02]  /*69e0*/  UIADD3 UR19, UR40, 0x1, URZ ;  /* 0x0000000128137890 */ /* 0x000fc4000fffe03f */
[----:B------:R-:W-:Y:S02]  /*69f0*/  UIADD3 UR15, UR4, -0x1, URZ ;  /* 0xffffffff040f7890 */ /* 0x000fe4000fffe03f */
[----:B------:R-:W-:Y:S02]  /*6a00*/  USHF.L.U32 UR17, UR7, UR5, URZ ;  /* 0x0000000507117299 */ /* 0x000fe4000800063f */
[----:B------:R-:W-:Y:S01]  /*6a10*/  ULOP3.LUT UR16, URZ, UR6, URZ, 0x33, !UPT ;  /* 0x000000063f107292 */ /* 0x000fe2000f8e333f */
[----:B------:R-:W-:Y:S01]  /*6a20*/  ULDC.64 UR20, c[0x0][0x198] ;  /* 0x0000660000147ab9 */ /* 0x000fe20000000a00 */
[----:B0-----:R-:W-:-:S10]  /*6a30*/  LOP3.LUT R11, R11, 0x1, RZ, 0xc0, !PT ;  /* 0x000000010b0b7812 */ /* 0x001fd400078ec0ff */
.L_x_164:
[----:B------:R-:W-:-:S03]  /*6a40*/  UMOV UR4, 0xffffffff ;  /* 0xffffffff00047882 */ /* 0x000fc60000000000 */
[----:B------:R-:W-:Y:S05]  /*6a50*/  BRA.DIV UR4, `(.L_x_153) ;  /* 0x00000026041c7947 */ /* 0x000fea000b800000 */
[----:B------:R-:W-:-:S13]  /*6a60*/  ELECT P6, URZ, PT ;  /* 0x00000000003f782f */ /* 0x000fda00038c0000 */
.L_x_214:
[----:B------:R-:W0:Y:S01]  /*6a70*/  LDC R4, c[0x0][0x28c] ;  /* 0x0000a300ff047b82 */ /* 0x000e220000000800 */
[----:B------:R-:W-:Y:S01]  /*6a80*/  BSSY B1, `(.L_x_154) ;  /* 0x000003b000017945 */ /* 0x000fe20003800000 */
[----:B0-----:R-:W-:-:S13]  /*6a90*/  ISETP.LT.OR P6, PT, R4, 0x1, !P6 ;  /* 0x000000010400780c */ /* 0x001fda00077c1670 */
[----:B------:R-:W-:Y:S05]  /*6aa0*/  @P6 BRA `(.L_x_155) ;  /* 0x0000000000e06947 */ /* 0x000fea0003800000 */
[----:B------:R-:W-:Y:S02]  /*6ab0*/  IMAD R18, R18, 0x2, R11 ;  /* 0x0000000212127824 */ /* 0x000fe400078e020b */
[----:B------:R-:W-:Y:S02]  /*6ac0*/  IMAD.SHL.U32 R22, R22, 0x40, RZ ;  /* 0x0000004016167824 */ /* 0x000fe400078e00ff */
[----:B------:R-:W-:Y:S02]  /*6ad0*/  IMAD.MOV.U32 R14, RZ, RZ, RZ ;  /* 0x000000ffff0e7224 */ /* 0x000fe400078e00ff */
[----:B------:R-:W-:Y:S02]  /*6ae0*/  IMAD.U32 R15, RZ, RZ, UR19 ;  /* 0x00000013ff0f7e24 */ /* 0x000fe4000f8e00ff */
[----:B------:R-:W-:Y:S02]  /*6af0*/  IMAD.MOV.U32 R4, RZ, RZ, R3 ;  /* 0x000000ffff047224 */ /* 0x000fe400078e0003 */
[----:B------:R-:W-:-:S02]  /*6b00*/  IMAD.MOV.U32 R6, RZ, RZ, R8 ;  /* 0x000000ffff067224 */ /* 0x000fc400078e0008 */
[----:B------:R-:W-:-:S07]  /*6b10*/  IMAD R18, R18, 0x38, RZ ;  /* 0x0000003812127824 */ /* 0x000fce00078e02ff */
.L_x_159:
[----:B------:R-:W0:Y:S01]  /*6b20*/  S2R R12, SR_CgaCtaId ;  /* 0x00000000000c7919 */ /* 0x000e220000008800 */
[----:B------:R-:W-:Y:S01]  /*6b30*/  MOV R5, 0x400 ;  /* 0x0000040000057802 */ /* 0x000fe20000000f00 */
[----:B------:R-:W1:Y:S03]  /*6b40*/  @!P2 LDC R7, c[0x0][0x500] ;  /* 0x00014000ff07ab82 */ /* 0x000e660000000800 */
[----:B0-----:R-:W-:Y:S02]  /*6b50*/  LEA R13, R12, R5, 0x18 ;  /* 0x000000050c0d7211 */ /* 0x001fe400078ec0ff */
[----:B------:R-:W-:-:S03]  /*6b60*/  SHF.L.U32 R5, R4, 0x1f, RZ ;  /* 0x0000001f04057819 */ /* 0x000fc600000006ff */
[----:B------:R-:W-:-:S04]  /*6b70*/  IMAD R12, R6, 0x8, R13 ;  /* 0x00000008060c7824 */ /* 0x000fc800078e020d */
[----:B------:R-:W0:Y:S02]  /*6b80*/  SYNCS.PHASECHK.TRANS64.TRYWAIT P1, [R12+URZ+0x148], R5 ;  /* 0x000148050c0075a7 */ /* 0x000e24000802017f */
[----:B01----:R-:W-:Y:S05]  /*6b90*/  @!P1 BRA `(.L_x_156) ;  /* 0x0000002000ec9947 */ /* 0x003fea0003800000 */
.L_x_215:
[----:B0-----:R-:W-:Y:S01]  /*6ba0*/  PRMT R5, R9, 0x9910, RZ ;  /* 0x0000991009057816 */ /* 0x001fe200000000ff */
[----:B------:R0:W-:Y:S03]  /*6bb0*/  @!P2 SYNCS.ARRIVE.TRANS64 RZ, [R12+URZ], R7 ;  /* 0x000000070cffa9a7 */ /* 0x0001e6000800003f */
[----:B------:R-:W-:-:S13]  /*6bc0*/  ISETP.NE.AND P1, PT, R5, 0x2, PT ;  /* 0x000000020500780c */ /* 0x000fda0003f25270 */
[----:B0-----:R-:W-:Y:S05]  /*6bd0*/  @P1 BRA `(.L_x_157) ;  /* 0x0000000000041947 */ /* 0x001fea0003800000 */
[----:B------:R-:W-:Y:S01]  /*6be0*/  BPT.TRAP 0x1 ;  /* 0x000000040000795c */ /* 0x000fe20000300000 */
.L_x_157:
[----:B------:R-:W-:Y:S05]  /*6bf0*/  @P0 BRA `(.L_x_158) ;  /* 0x0000000000040947 */ /* 0x000fea0003800000 */
[----:B------:R-:W-:Y:S01]  /*6c00*/  BPT.TRAP 0x1 ;  /* 0x000000040000795c */ /* 0x000fe20000300000 */
.L_x_158:
[----:B------:R-:W-:Y:S01]  /*6c10*/  IMAD R5, R6, 0x2, R11 ;  /* 0x0000000206057824 */ /* 0x000fe200078e020b */
[----:B------:R-:W-:Y:S01]  /*6c20*/  R2UR UR9, R12 ;  /* 0x000000000c0972ca */ /* 0x000fe200000e0000 */
[--C-:B------:R-:W-:Y:S01]  /*6c30*/  IMAD R7, R6, 0x800, R13.reuse ;  /* 0x0000080006077824 */ /* 0x100fe200078e020d */
[----:B------:R-:W-:Y:S01]  /*6c40*/  UIADD3 UR4, UP0, UR20, 0xf0, URZ ;  /* 0x000000f014047890 */ /* 0x000fe2000ff1e03f */
[----:B------:R-:W-:Y:S01]  /*6c50*/  IMAD R5, R5, 0x380, RZ ;  /* 0x0000038005057824 */ /* 0x000fe200078e02ff */
[----:B------:R-:W-:Y:S01]  /*6c60*/  R2UR UR11, R22 ;  /* 0x00000000160b72ca */ /* 0x000fe200000e0000 */
[----:B------:R-:W-:Y:S01]  /*6c70*/  VIADD R15, R15, 0xffffffff ;  /* 0xffffffff0f0f7836 */ /* 0x000fe20000000000 */
[----:B------:R-:W-:Y:S01]  /*6c80*/  R2UR UR5, R7 ;  /* 0x00000000070572ca */ /* 0x000fe200000e0000 */
[----:B------:R-:W-:Y:S01]  /*6c90*/  IMAD R5, R5, 0x2, R13 ;  /* 0x0000000205057824 */ /* 0x000fe200078e020d */
[----:B------:R-:W-:Y:S01]  /*6ca0*/  R2UR UR10, R14 ;  /* 0x000000000e0a72ca */ /* 0x000fe200000e0000 */
[----:B------:R-:W-:Y:S01]  /*6cb0*/  UIADD3 UR22, UP1, UR20, 0x1f0, URZ ;  /* 0x000001f014167890 */ /* 0x000fe2000ff3e03f */
[----:B------:R-:W-:Y:S01]  /*6cc0*/  R2UR UR12, R19 ;  /* 0x00000000130c72ca */ /* 0x000fe200000e0000 */
[----:B------:R-:W-:Y:S01]  /*6cd0*/  VIADD R6, R6, 0x1 ;  /* 0x0000000106067836 */ /* 0x000fe20000000000 */
[----:B------:R-:W-:Y:S01]  /*6ce0*/  R2UR UR8, R5 ;  /* 0x00000000050872ca */ /* 0x000fe200000e0000 */
[----:B------:R-:W-:Y:S01]  /*6cf0*/  UIADD3.X UR23, URZ, UR21, URZ, UP1, !UPT ;  /* 0x000000153f177290 */ /* 0x000fe20008ffe43f */
[----:B------:R-:W-:Y:S01]  /*6d00*/  R2UR UR18, R18 ;  /* 0x00000000121272ca */ /* 0x000fe200000e0000 */
[----:B------:R-:W-:Y:S01]  /*6d10*/  UMOV UR6, 0x0 ;  /* 0x0000000000067882 */ /* 0x000fe20000000000 */
[----:B------:R-:W-:Y:S01]  /*6d20*/  ISETP.GT.AND P3, PT, R15, 0x1, PT ;  /* 0x000000010f00780c */ /* 0x000fe20003f64270 */
[----:B------:R-:W-:Y:S01]  /*6d30*/  UMOV UR7, 0x10000000 ;  /* 0x1000000000077882 */ /* 0x000fe20000000000 */
[----:B------:R-:W-:Y:S01]  /*6d40*/  ISETP.NE.AND P1, PT, R6, 0x29, PT ;  /* 0x000000290600780c */ /* 0x000fe20003f25270 */
[----:B------:R-:W-:Y:S01]  /*6d50*/  UIADD3 UR13, UR5, 0x380, URZ ;  /* 0x00000380050d7890 */ /* 0x000fe2000fffe03f */
[----:B------:R-:W-:Y:S01]  /*6d60*/  VIADD R14, R14, 0x10 ;  /* 0x000000100e0e7836 */ /* 0x000fe20000000000 */
[----:B------:R-:W-:Y:S01]  /*6d70*/  UIADD3.X UR5, URZ, UR21, URZ, UP0, !UPT ;  /* 0x000000153f057290 */ /* 0x000fe200087fe43f */
[----:B------:R-:W-:Y:S01]  /*6d80*/  SEL R5, RZ, 0x1, P1 ;  /* 0x00000001ff057807 */ /* 0x000fe20000800000 */
[----:B------:R-:W-:Y:S01]  /*6d90*/  UMOV UR24, 0x30000 ;  /* 0x0003000000187882 */ /* 0x000fe20000000000 */
[----:B------:R-:W-:Y:S01]  /*6da0*/  SEL R6, R6, RZ, P1 ;  /* 0x000000ff06067207 */ /* 0x000fe20000800000 */
[----:B------:R-:W-:Y:S01]  /*6db0*/  UIADD3 UR14, UR8, 0x14b80, URZ ;  /* 0x00014b80080e7890 */ /* 0x000fe2000fffe03f */
[----:B------:R-:W-:-:S02]  /*6dc0*/  LOP3.LUT R4, R4, R5, RZ, 0x3c, !PT ;  /* 0x0000000504047212 */ /* 0x000fc400078e3cff */
[----:B------:R-:W-:Y:S02]  /*6dd0*/  UMOV UR8, UR13 ;  /* 0x0000000d00087c82 */ /* 0x000fe40008000000 */
[----:B------:R0:W-:Y:S02]  /*6de0*/  UTMALDG.3D [UR8], [UR4], desc[UR6] ;  /* 0x00000608040075b4 */ /* 0x0001e40008011000 */
[----:B0-----:R-:W-:Y:S01]  /*6df0*/  UMOV UR8, UR14 ;  /* 0x0000000e00087c82 */ /* 0x001fe20008000000 */
[----:B------:R-:W-:Y:S02]  /*6e00*/  UMOV UR11, UR18 ;  /* 0x00000012000b7c82 */ /* 0x000fe40008000000 */
[----:B------:R0:W-:Y:S02]  /*6e10*/  UTMALDG.3D.MULTICAST [UR8], [UR22], UR24, desc[UR6] ;  /* 0x00000608160073b4 */ /* 0x0001e40008011818 */
[----:B0-----:R-:W-:Y:S05]  /*6e20*/  @P3 BRA `(.L_x_159) ;  /* 0xfffffffc003c3947 */ /* 0x001fea000383ffff */
.L_x_155:
[----:B------:R-:W-:Y:S05]  /*6e30*/  BSYNC B1 ;  /* 0x0000000000017941 */ /* 0x000fea0003800000 */
.L_x_154:
[----:B------:R-:W2:Y:S01]  /*6e40*/  LDL.64 R12, [R1] ;  /* 0x00000000010c7983 */ /* 0x000ea20000100a00 */
[----:B------:R-:W-:Y:S01]  /*6e50*/  LOP3.LUT P4, RZ, R10, 0xff, RZ, 0xc0, !PT ;  /* 0x000000ff0aff7812 */ /* 0x000fe2000788c0ff */
[----:B------:R-:W-:Y:S01]  /*6e60*/  VIADD R7, R8, UR40 ;  /* 0x0000002808077c36 */ /* 0x000fe20008000000 */
[----:B------:R-:W-:Y:S01]  /*6e70*/  ULDC.64 UR4, c[0x0][0x650] ;  /* 0x0001940000047ab9 */ /* 0x000fe20000000a00 */
[----:B------:R-:W-:Y:S01]  /*6e80*/  IMAD.U32 R8, RZ, RZ, UR40 ;  /* 0x00000028ff087e24 */ /* 0x000fe2000f8e00ff */
[----:B------:R-:W-:Y:S01]  /*6e90*/  UISETP.GE.U32.AND UP0, UPT, UR40, 0x29, UPT ;  /* 0x000000292800788c */ /* 0x000fe2000bf06070 */
[----:B------:R-:W-:Y:S01]  /*6ea0*/  BSSY B1, `(.L_x_160) ;  /* 0x000006b000017945 */ /* 0x000fe20003800000 */
[----:B------:R-:W-:Y:S01]  /*6eb0*/  ISETP.GT.U32.AND P1, PT, R7, 0x28, PT ;  /* 0x000000280700780c */ /* 0x000fe20003f24070 */
[----:B------:R-:W-:Y:S01]  /*6ec0*/  IMAD.MOV.U32 R22, RZ, RZ, -0x1 ;  /* 0xffffffffff167424 */ /* 0x000fe200078e00ff */
[----:B------:R-:W-:Y:S01]  /*6ed0*/  PRMT R10, RZ, 0x7610, R10 ;  /* 0x00007610ff0a7816 */ /* 0x000fe2000000000a */
[----:B------:R-:W-:Y:S01]  /*6ee0*/  IMAD.MOV.U32 R18, RZ, RZ, -0x1 ;  /* 0xffffffffff127424 */ /* 0x000fe200078e00ff */
[----:B------:R-:W-:Y:S01]  /*6ef0*/  ISETP.LT.U32.AND P1, PT, R8, 0x29, P1 ;  /* 0x000000290800780c */ /* 0x000fe20000f21070 */
[----:B------:R-:W-:Y:S01]  /*6f00*/  IMAD.MOV.U32 R19, RZ, RZ, -0x1 ;  /* 0xffffffffff137424 */ /* 0x000fe200078e00ff */
[----:B------:R-:W-:Y:S01]  /*6f10*/  PLOP3.LUT P3, PT, PT, PT, UP0, 0x80, 0x0 ;  /* 0x000000000000781c */ /* 0x000fe20003f6f008 */
[----:B------:R-:W0:Y:S01]  /*6f20*/  @P4 S2R R5, SR_CgaCtaId ;  /* 0x0000000000054919 */ /* 0x000e220000008800 */
[----:B------:R-:W-:-:S04]  /*6f30*/  @P4 MOV R4, 0x400 ;  /* 0x0000040000044802 */ /* 0x000fc80000000f00 */
[----:B0-----:R-:W-:Y:S01]  /*6f40*/  @P4 LEA R6, R5, R4, 0x18 ;  /* 0x0000000405064211 */ /* 0x001fe200078ec0ff */
[----:B------:R-:W-:Y:S01]  /*6f50*/  IMAD.WIDE.U32 R4, R7, -0x3831f383, RZ ;  /* 0xc7ce0c7d07047825 */ /* 0x000fe200078e00ff */
[----:B------:R-:W-:Y:S02]  /*6f60*/  SEL R4, RZ, 0x1, !P1 ;  /* 0x00000001ff047807 */ /* 0x000fe40004800000 */
[----:B------:R0:W-:Y:S02]  /*6f70*/  @P4 SYNCS.ARRIVE.TRANS64.A1T0 RZ, [R6+URZ+0x2c8], RZ ;  /* 0x0002c8ff06ff49a7 */ /* 0x0001e4000810003f */
[----:B------:R-:W-:Y:S02]  /*6f80*/  LOP3.LUT R3, R3, R4, RZ, 0x3c, !PT ;  /* 0x0000000403037212 */ /* 0x000fe400078e3cff */
[----:B------:R-:W-:Y:S02]  /*6f90*/  PRMT R4, RZ, 0x7610, R4 ;  /* 0x00007610ff047816 */ /* 0x000fe40000000004 */
[----:B0-----:R-:W-:-:S04]  /*6fa0*/  SHF.R.U32.HI R6, RZ, 0x5, R5 ;  /* 0x00000005ff067819 */ /* 0x001fc80000011605 */
[----:B------:R-:W-:Y:S01]  /*6fb0*/  @P3 LOP3.LUT R3, R3, 0x1, R6, 0x78, !PT ;  /* 0x0000000103033812 */ /* 0x000fe200078e7806 */
[----:B------:R-:W-:Y:S01]  /*6fc0*/  IMAD R8, R6, -0x29, R7 ;  /* 0xffffffd706087824 */ /* 0x000fe200078e0207 */
[----:B--2---:R-:W-:-:S04]  /*6fd0*/  IADD3 R16, P4, R16, R12, RZ ;  /* 0x0000000c10107210 */ /* 0x004fc80007f9e0ff */
[----:B------:R-:W-:Y:S01]  /*6fe0*/  ISETP.GE.U32.AND P1, PT, R16, UR4, PT ;  /* 0x0000000410007c0c */ /* 0x000fe2000bf26070 */
[----:B------:R-:W-:-:S05]  /*6ff0*/  IMAD.X R17, R17, 0x1, R0, P4 ;  /* 0x0000000111117824 */ /* 0x000fca00020e0600 */
[----:B------:R-:W-:-:S13]  /*7000*/  ISETP.GE.U32.AND.EX P1, PT, R17, UR5, PT, P1 ;  /* 0x0000000511007c0c */ /* 0x000fda000bf26110 */
[----:B------:R-:W-:Y:S05]  /*7010*/  @P1 BRA `(.L_x_161) ;  /* 0x00000004004c1947 */ /* 0x000fea0003800000 */
[----:B------:R-:W0:Y:S01]  /*7020*/  S2R R13, SR_CTAID.X ;  /* 0x00000000000d7919 */ /* 0x000e220000002500 */
[----:B------:R-:W-:Y:S01]  /*7030*/  ULDC.64 UR4, c[0x0][0x628] ;  /* 0x00018a0000047ab9 */ /* 0x000fe20000000a00 */
[----:B------:R-:W1:Y:S01]  /*7040*/  LDC R14, c[0x0][0x144] ;  /* 0x00005100ff0e7b82 */ /* 0x000e620000000800 */
[----:B------:R-:W-:Y:S01]  /*7050*/  ISETP.NE.U32.AND P1, PT, RZ, UR4, PT ;  /* 0x00000004ff007c0c */ /* 0x000fe2000bf25070 */
[----:B------:R-:W2:Y:S01]  /*7060*/  S2R R12, SR_CTAID.Y ;  /* 0x00000000000c7919 */ /* 0x000ea20000002600 */
[----:B------:R-:W-:Y:S01]  /*7070*/  ULDC UR7, c[0x0][0x630] ;  /* 0x00018c0000077ab9 */ /* 0x000fe20000000800 */
[----:B------:R-:W-:Y:S01]  /*7080*/  ULDC UR8, c[0x0][0x150] ;  /* 0x0000540000087ab9 */ /* 0x000fe20000000800 */
[----:B------:R-:W-:Y:S01]  /*7090*/  ISETP.NE.AND.EX P1, PT, RZ, UR5, PT, P1 ;  /* 0x00000005ff007c0c */ /* 0x000fe2000bf25310 */
[----:B------:R-:W-:Y:S02]  /*70a0*/  IMAD.MOV.U32 R4, RZ, RZ, R16 ;  /* 0x000000ffff047224 */ /* 0x000fe400078e0010 */
[----:B------:R-:W-:Y:S01]  /*70b0*/  IMAD.MOV.U32 R5, RZ, RZ, R17 ;  /* 0x000000ffff057224 */ /* 0x000fe200078e0011 */
[----:B0-----:R-:W-:-:S09]  /*70c0*/  I2FP.F32.U32 R18, R13 ;  /* 0x0000000d00127245 */ /* 0x001fd20000201000 */
[----:B------:R-:W-:Y:S05]  /*70d0*/  @!P1 BRA `(.L_x_162) ;  /* 0x0000000000289947 */ /* 0x000fea0003800000 */
[----:B------:R-:W-:Y:S02]  /*70e0*/  ULDC UR6, c[0x0][0x634] ;  /* 0x00018d0000067ab9 */ /* 0x000fe40000000800 */
[----:B------:R-:W-:-:S05]  /*70f0*/  IADD3 R5, P1, R16, UR6, RZ ;  /* 0x0000000610057c10 */ /* 0x000fca000ff3e0ff */
[----:B------:R-:W-:-:S04]  /*7100*/  IMAD.X R15, RZ, RZ, R17, P1 ;  /* 0x000000ffff0f7224 */ /* 0x000fc800008e0611 */
[----:B------:R-:W-:-:S04]  /*7110*/  IMAD.WIDE.U32 R6, R15, UR4, RZ ;  /* 0x000000040f067c25 */ /* 0x000fc8000f8e00ff */
[----:B------:R-:W-:-:S04]  /*7120*/  IMAD.WIDE.U32 R6, P1, R5, UR5, R6 ;  /* 0x0000000505067c25 */ /* 0x000fc8000f820006 */
[----:B------:R-:W-:-:S04]  /*7130*/  IMAD.WIDE.U32 R4, R5, UR4, RZ ;  /* 0x0000000405047c25 */ /* 0x000fc8000f8e00ff */
[----:B------:R-:W-:Y:S01]  /*7140*/  IMAD.MOV.U32 R4, RZ, RZ, R7 ;  /* 0x000000ffff047224 */ /* 0x000fe200078e0007 */
[----:B------:R-:W-:Y:S01]  /*7150*/  IADD3 RZ, P3, R5, R6, RZ ;  /* 0x0000000605ff7210 */ /* 0x000fe20007f7e0ff */
[----:B------:R-:W-:-:S04]  /*7160*/  IMAD.X R5, RZ, RZ, RZ, P1 ;  /* 0x000000ffff057224 */ /* 0x000fc800008e06ff */
[----:B------:R-:W-:-:S08]  /*7170*/  IMAD.WIDE.U32.X R4, R15, UR5, R4, P3 ;  /* 0x000000050f047c25 */ /* 0x000fd000098e0404 */
.L_x_162:
[----:B------:R-:W-:Y:S01]  /*7180*/  FMUL R18, R18, UR8 ;  /* 0x0000000812127c20 */ /* 0x000fe20008400000 */
[--C-:B------:R-:W-:Y:S01]  /*7190*/  SHF.R.U64 R19, R4, UR7, R5.reuse ;  /* 0x0000000704137c19 */ /* 0x100fe20008001205 */
[----:B------:R-:W-:Y:S01]  /*71a0*/  ULDC.64 UR4, c[0x0][0x620] ;  /* 0x0001880000047ab9 */ /* 0x000fe20000000a00 */
[----:B------:R-:W-:Y:S01]  /*71b0*/  SHF.R.U32.HI R4, RZ, UR7, R5 ;  /* 0x00000007ff047c19 */ /* 0x000fe20008011605 */
[----:B------:R-:W-:Y:S01]  /*71c0*/  ULDC.64 UR6, c[0x0][0x640] ;  /* 0x0001900000067ab9 */ /* 0x000fe20000000a00 */
[----:B------:R-:W-:Y:S01]  /*71d0*/  IADD3 R5, P1, RZ, -R19, RZ ;  /* 0x80000013ff057210 */ /* 0x000fe20007f3e0ff */
[----:B------:R-:W0:Y:S01]  /*71e0*/  F2I.U32.TRUNC.NTZ R18, R18 ;  /* 0x0000001200127305 */ /* 0x000e22000020f000 */
[----:B------:R-:W3:Y:S03]  /*71f0*/  LDC R15, c[0x0][0x148] ;  /* 0x00005200ff0f7b82 */ /* 0x000ee60000000800 */
[----:B------:R-:W-:Y:S01]  /*7200*/  IMAD.X R4, RZ, RZ, ~R4, P1 ;  /* 0x000000ffff047224 */ /* 0x000fe200008e0e04 */
[----:B------:R-:W-:-:S03]  /*7210*/  ISETP.NE.U32.AND P1, PT, RZ, UR6, PT ;  /* 0x00000006ff007c0c */ /* 0x000fc6000bf25070 */
[----:B------:R-:W-:Y:S01]  /*7220*/  IMAD R4, R4, UR4, RZ ;  /* 0x0000000404047c24 */ /* 0x000fe2000f8e02ff */
[----:B------:R-:W-:-:S03]  /*7230*/  ISETP.NE.AND.EX P1, PT, RZ, UR7, PT, P1 ;  /* 0x00000007ff007c0c */ /* 0x000fc6000bf25310 */
[C---:B------:R-:W-:Y:S01]  /*7240*/  IMAD R7, R5.reuse, UR5, R4 ;  /* 0x0000000505077c24 */ /* 0x040fe2000f8e0204 */
[----:B------:R-:W-:Y:S01]  /*7250*/  ULDC UR5, c[0x0][0x154] ;  /* 0x0000550000057ab9 */ /* 0x000fe20000000800 */
[----:B------:R-:W-:Y:S01]  /*7260*/  IMAD.WIDE.U32 R4, R5, UR4, R16 ;  /* 0x0000000405047c25 */ /* 0x000fe2000f8e0010 */
[----:B------:R-:W-:-:S03]  /*7270*/  ULDC UR4, c[0x0][0x618] ;  /* 0x0001860000047ab9 */ /* 0x000fc60000000800 */
[----:B0-----:R-:W-:Y:S02]  /*7280*/  IMAD.MOV R6, RZ, RZ, -R18 ;  /* 0x000000ffff067224 */ /* 0x001fe400078e0a12 */
[----:B------:R-:W-:Y:S02]  /*7290*/  IMAD.IADD R5, R5, 0x1, R7 ;  /* 0x0000000105057824 */ /* 0x000fe400078e0207 */
[----:B-1----:R-:W-:Y:S01]  /*72a0*/  IMAD R13, R14, R6, R13 ;  /* 0x000000060e0d7224 */ /* 0x002fe200078e020d */
[----:B--2---:R-:W-:Y:S02]  /*72b0*/  I2FP.F32.U32 R6, R12 ;  /* 0x0000000c00067245 */ /* 0x004fe40000201000 */
[--C-:B------:R-:W-:Y:S02]  /*72c0*/  SHF.R.U64 R14, R4, UR4, R5.reuse ;  /* 0x00000004040e7c19 */ /* 0x100fe40008001205 */
[----:B------:R-:W-:Y:S01]  /*72d0*/  SHF.R.U32.HI R5, RZ, UR4, R5 ;  /* 0x00000004ff057c19 */ /* 0x000fe20008011605 */
[----:B------:R-:W-:Y:S01]  /*72e0*/  FMUL R6, R6, UR5 ;  /* 0x0000000506067c20 */ /* 0x000fe20008400000 */
[----:B------:R-:W-:-:S02]  /*72f0*/  ULDC UR4, c[0x0][0x608] ;  /* 0x0001820000047ab9 */ /* 0x000fc40000000800 */
[--C-:B------:R-:W-:Y:S01]  /*7300*/  SHF.R.U64 R20, R14, UR4, R5.reuse ;  /* 0x000000040e147c19 */ /* 0x100fe20008001205 */
[----:B------:R0:W1:Y:S01]  /*7310*/  F2I.U32.TRUNC.NTZ R21, R6 ;  /* 0x0000000600157305 */ /* 0x000062000020f000 */
[----:B------:R-:W-:Y:S01]  /*7320*/  SHF.R.U32.HI R5, RZ, UR4, R5 ;  /* 0x00000004ff057c19 */ /* 0x000fe20008011605 */
[----:B------:R-:W-:-:S03]  /*7330*/  ULDC UR4, c[0x0][0x658] ;  /* 0x0001960000047ab9 */ /* 0x000fc60000000800 */
[--C-:B------:R-:W-:Y:S02]  /*7340*/  SHF.R.U64 R18, R20, UR4, R5.reuse ;  /* 0x0000000414127c19 */ /* 0x100fe40008001205 */
[----:B------:R-:W-:-:S03]  /*7350*/  SHF.R.U32.HI R25, RZ, UR4, R5 ;  /* 0x00000004ff197c19 */ /* 0x000fc60008011605 */
[----:B------:R-:W-:Y:S02]  /*7360*/  IMAD.MOV.U32 R4, RZ, RZ, R18 ;  /* 0x000000ffff047224 */ /* 0x000fe400078e0012 */
[----:B------:R-:W-:Y:S01]  /*7370*/  IMAD.MOV.U32 R5, RZ, RZ, R25 ;  /* 0x000000ffff057224 */ /* 0x000fe200078e0019 */
[----:B0-----:R-:W-:Y:S06]  /*7380*/  @!P1 BRA `(.L_x_163) ;  /* 0x0000000000289947 */ /* 0x001fec0003800000 */
        /* <DEDUP_REMOVED lines=10> */
.L_x_163:
[----:B------:R-:W-:Y:S01]  /*7430*/  ISETP.NE.AND P1, PT, R2, 0x1, PT ;  /* 0x000000010200780c */ /* 0x000fe20003f25270 */
[----:B------:R-:W-:Y:S01]  /*7440*/  ULDC UR4, c[0x0][0x648] ;  /* 0x0001920000047ab9 */ /* 0x000fe20000000800 */
[----:B------:R-:W-:Y:S01]  /*7450*/  LOP3.LUT R20, R20, UR16, RZ, 0xc0, !PT ;  /* 0x0000001014147c12 */ /* 0x000fe2000f8ec0ff */
[----:B-1----:R-:W-:Y:S01]  /*7460*/  IMAD.MOV R21, RZ, RZ, -R21 ;  /* 0x000000ffff157224 */ /* 0x002fe200078e0a15 */
[----:B------:R-:W-:Y:S01]  /*7470*/  SHF.R.U64 R5, R4, UR4, R5 ;  /* 0x0000000404057c19 */ /* 0x000fe20008001205 */
[----:B------:R-:W-:Y:S01]  /*7480*/  ULDC UR4, c[0x0][0x638] ;  /* 0x00018e0000047ab9 */ /* 0x000fe20000000800 */
[----:B------:R-:W-:Y:S01]  /*7490*/  ULDC UR5, c[0x0][0x610] ;  /* 0x0001840000057ab9 */ /* 0x000fe20000000800 */
[----:B------:R-:W-:Y:S02]  /*74a0*/  IMAD.MOV.U32 R4, RZ, RZ, 0x1 ;  /* 0x00000001ff047424 */ /* 0x000fe400078e00ff */
[----:B------:R-:W-:Y:S02]  /*74b0*/  IMAD.MOV R7, RZ, RZ, -R5 ;  /* 0x000000ffff077224 */ /* 0x000fe400078e0a05 */
[----:B------:R-:W-:Y:S01]  /*74c0*/  IMAD R20, R5, UR17, R20 ;  /* 0x0000001105147c24 */ /* 0x000fe2000f8e0214 */
[----:B------:R-:W-:Y:S01]  /*74d0*/  LOP3.LUT R5, R14, UR15, RZ, 0xc0, !PT ;  /* 0x0000000f0e057c12 */ /* 0x000fe2000f8ec0ff */
[----:B---3--:R-:W-:-:S02]  /*74e0*/  @P1 IMAD R13, R15, R21, R12 ;  /* 0x000000150f0d1224 */ /* 0x008fc400078e020c */
[----:B------:R-:W-:Y:S01]  /*74f0*/  IMAD R18, R7, UR4, R18 ;  /* 0x0000000407127c24 */ /* 0x000fe2000f8e0212 */
[----:B------:R-:W-:Y:S01]  /*7500*/  ULDC UR4, c[0x0][0x600] ;  /* 0x0001800000047ab9 */ /* 0x000fe20000000800 */
[----:B------:R-:W-:Y:S02]  /*7510*/  IMAD R13, R20, UR5, R13 ;  /* 0x00000005140d7c24 */ /* 0x000fe4000f8e020d */
[----:B------:R-:W-:-:S05]  /*7520*/  IMAD R22, R18, UR4, R5 ;  /* 0x0000000412167c24 */ /* 0x000fca000f8e0205 */
[----:B------:R-:W-:Y:S02]  /*7530*/  SEL R18, R22, R13, !P1 ;  /* 0x0000000d16127207 */ /* 0x000fe40004800000 */
[----:B------:R-:W-:-:S07]  /*7540*/  SEL R22, R13, R22, !P1 ;  /* 0x000000160d167207 */ /* 0x000fce0004800000 */
.L_x_161:
[----:B------:R-:W-:Y:S05]  /*7550*/  BSYNC B1 ;  /* 0x0000000000017941 */ /* 0x000fea0003800000 */
.L_x_160:
[----:B------:R-:W-:-:S13]  /*7560*/  LOP3.LUT P1, RZ, R4, 0xff, RZ, 0xc0, !PT ;  /* 0x000000ff04ff7812 */ /* 0x000fda000782c0ff */
[----:B------:R-:W-:Y:S05]  /*7570*/  @P1 BRA `(.L_x_164) ;  /* 0xfffffff400301947 */ /* 0x000fea000383ffff */
[----:B------:R-:W-:Y:S05]  /*7580*/  BSYNC B0 ;  /* 0x0000000000007941 */ /* 0x000fea0003800000 */
.L_x_152:
[----:B------:R-:W-:-:S03]  /*7590*/  UMOV UR4, 0xffffffff ;  /* 0xffffffff00047882 */ /* 0x000fc60000000000 */
[----:B------:R-:W-:Y:S05]  /*75a0*/  BRA.DIV UR4, `(.L_x_165) ;  /* 0x0000001a047c7947 */ /* 0x000fea000b800000 */
[----:B------:R-:W-:-:S13]  /*75b0*/  ELECT P6, URZ, PT ;  /* 0x00000000003f782f */ /* 0x000fda00038c0000 */
.L_x_218:
[----:B------:R-:W-:Y:S04]  /*75c0*/  BSSY B0, `(.L_x_166) ;  /* 0x0000178000007945 */ /* 0x000fe80003800000 */
[----:B------:R-:W-:Y:S05]  /*75d0*/  @!P6 BRA `(.L_x_167) ;  /* 0x0000001400d8e947 */ /* 0x000fea0003800000 */
[----:B------:R-:W-:-:S04]  /*75e0*/  LOP3.LUT R23, R23, 0x2, RZ, 0xfc, !PT ;  /* 0x0000000217177812 */ /* 0x000fc800078efcff */
[----:B------:R-:W-:-:S13]  /*75f0*/  ISETP.NE.AND P0, PT, R23, 0x3, PT ;  /* 0x000000031700780c */ /* 0x000fda0003f05270 */
[----:B------:R-:W-:Y:S05]  /*7600*/  @!P0 BRA `(.L_x_168) ;  /* 0x0000000000048947 */ /* 0x000fea0003800000 */
[----:B------:R-:W-:Y:S01]  /*7610*/  BPT.TRAP 0x1 ;  /* 0x000000040000795c */ /* 0x000fe20000300000 */
.L_x_168:
[----:B------:R-:W0:Y:S01]  /*7620*/  S2R R5, SR_CgaCtaId ;  /* 0x0000000000057919 */ /* 0x000e220000008800 */
[----:B------:R-:W-:Y:S02]  /*7630*/  MOV R0, 0x400 ;  /* 0x0000040000007802 */ /* 0x000fe40000000f00 */
[----:B------:R-:W-:Y:S02]  /*7640*/  SHF.L.U32 R2, R3, 0x1f, RZ ;  /* 0x0000001f03027819 */ /* 0x000fe400000006ff */
[----:B0-----:R-:W-:-:S05]  /*7650*/  LEA R5, R5, R0, 0x18 ;  /* 0x0000000005057211 */ /* 0x001fca00078ec0ff */
[----:B------:R-:W-:-:S04]  /*7660*/  VIADD R5, R5, 0x148 ;  /* 0x0000014805057836 */ /* 0x000fc80000000000 */
[C---:B------:R-:W-:Y:S02]  /*7670*/  IMAD R7, R8.reuse, 0x8, R5 ;  /* 0x0000000808077824 */ /* 0x040fe400078e0205 */
[----:B------:R-:W-:Y:S02]  /*7680*/  VIADD R8, R8, 0x1 ;  /* 0x0000000108087836 */ /* 0x000fe40000000000 */
[----:B------:R-:W0:Y:S03]  /*7690*/  SYNCS.PHASECHK.TRANS64.TRYWAIT P0, [R7+URZ], R2 ;  /* 0x00000002070075a7 */ /* 0x000e26000800017f */
[----:B------:R-:W-:-:S04]  /*76a0*/  ISETP.NE.AND P1, PT, R8, 0x29, PT ;  /* 0x000000290800780c */ /* 0x000fc80003f25270 */
[----:B------:R-:W-:Y:S02]  /*76b0*/  SEL R0, RZ, 0x1, P1 ;  /* 0x00000001ff007807 */ /* 0x000fe40000800000 */
[----:B------:R-:W-:Y:S02]  /*76c0*/  SEL R8, R8, RZ, P1 ;  /* 0x000000ff08087207 */ /* 0x000fe40000800000 */
[----:B------:R-:W-:-:S03]  /*76d0*/  LOP3.LUT R9, R3, R0, RZ, 0x3c, !PT ;  /* 0x0000000003097212 */ /* 0x000fc600078e3cff */
[----:B------:R-:W-:Y:S01]  /*76e0*/  IMAD R6, R8, 0x8, R5 ;  /* 0x0000000808067824 */ /* 0x000fe200078e0205 */
[----:B------:R-:W-:Y:S01]  /*76f0*/  SHF.L.U32 R3, R9, 0x1f, RZ ;  /* 0x0000001f09037819 */ /* 0x000fe200000006ff */
[----:B0-----:R-:W-:Y:S06]  /*7700*/  @!P0 BRA `(.L_x_169) ;  /* 0x0000001800448947 */ /* 0x001fec0003800000 */
.L_x_219:
[----:B------:R-:W1:Y:S01]  /*7710*/  SYNCS.PHASECHK.TRANS64.TRYWAIT P0, [R6+URZ], R3 ;  /* 0x00000003060075a7 */ /* 0x000e62000800017f */
[----:B------:R-:W-:-:S05]  /*7720*/  VIADD R0, R8, 0x1 ;  /* 0x0000000108007836 */ /* 0x000fca0000000000 */
[----:B------:R-:W-:-:S04]  /*7730*/  ISETP.NE.AND P1, PT, R0, 0x29, PT ;  /* 0x000000290000780c */ /* 0x000fc80003f25270 */
[----:B0-----:R-:W-:Y:S02]  /*7740*/  SEL R2, RZ, 0x1, P1 ;  /* 0x00000001ff027807 */ /* 0x001fe40000800000 */
[----:B------:R-:W-:Y:S02]  /*7750*/  SEL R0, R0, RZ, P1 ;  /* 0x000000ff00007207 */ /* 0x000fe40000800000 */
[----:B------:R-:W-:-:S03]  /*7760*/  LOP3.LUT R9, R9, R2, RZ, 0x3c, !PT ;  /* 0x0000000209097212 */ /* 0x000fc600078e3cff */
[----:B------:R-:W-:Y:S01]  /*7770*/  IMAD R7, R0, 0x8, R5 ;  /* 0x0000000800077824 */ /* 0x000fe200078e0205 */
[----:B------:R-:W-:Y:S01]  /*7780*/  SHF.L.U32 R4, R9, 0x1f, RZ ;  /* 0x0000001f09047819 */ /* 0x000fe200000006ff */
[----:B-1----:R-:W-:Y:S06]  /*7790*/  @!P0 BRA `(.L_x_170) ;  /* 0x0000001800348947 */ /* 0x002fec0003800000 */
.L_x_220:
[----:B------:R-:W1:Y:S01]  /*77a0*/  SYNCS.PHASECHK.TRANS64.TRYWAIT P0, [R7+URZ], R4 ;  /* 0x00000004070075a7 */ /* 0x000e62000800017f */
[----:B------:R-:W-:-:S05]  /*77b0*/  VIADD R0, R0, 0x1 ;  /* 0x0000000100007836 */ /* 0x000fca0000000000 */
[----:B------:R-:W-:-:S04]  /*77c0*/  ISETP.NE.AND P1, PT, R0, 0x29, PT ;  /* 0x000000290000780c */ /* 0x000fc80003f25270 */
[----:B------:R-:W-:Y:S02]  /*77d0*/  SEL R2, RZ, 0x1, P1 ;  /* 0x00000001ff027807 */ /* 0x000fe40000800000 */
[----:B------:R-:W-:Y:S02]  /*77e0*/  SEL R0, R0, RZ, P1 ;  /* 0x000000ff00007207 */ /* 0x000fe40000800000 */
[----:B------:R-:W-:-:S03]  /*77f0*/  LOP3.LUT R9, R9, R2, RZ, 0x3c, !PT ;  /* 0x0000000209097212 */ /* 0x000fc600078e3cff */
[----:B0-----:R-:W-:Y:S01]  /*7800*/  IMAD R6, R0, 0x8, R5 ;  /* 0x0000000800067824 */ /* 0x001fe200078e0205 */
[----:B------:R-:W-:Y:S01]  /*7810*/  SHF.L.U32 R3, R9, 0x1f, RZ ;  /* 0x0000001f09037819 */ /* 0x000fe200000006ff */
[----:B-1----:R-:W-:Y:S06]  /*7820*/  @!P0 BRA `(.L_x_171) ;  /* 0x0000001800248947 */ /* 0x002fec0003800000 */
.L_x_221:
        /* <DEDUP_REMOVED lines=9> */
.L_x_222:
        /* <DEDUP_REMOVED lines=9> */
.L_x_223:
        /* <DEDUP_REMOVED lines=9> */
.L_x_224:
        /* <DEDUP_REMOVED lines=9> */
.L_x_225:
        /* <DEDUP_REMOVED lines=9> */
.L_x_226:
        /* <DEDUP_REMOVED lines=9> */
.L_x_227:
        /* <DEDUP_REMOVED lines=9> */
.L_x_228:
        /* <DEDUP_REMOVED lines=9> */
.L_x_229:
        /* <DEDUP_REMOVED lines=9> */
.L_x_230:
        /* <DEDUP_REMOVED lines=9> */
.L_x_231:
        /* <DEDUP_REMOVED lines=9> */
.L_x_232:
        /* <DEDUP_REMOVED lines=9> */
.L_x_233:
        /* <DEDUP_REMOVED lines=9> */
.L_x_234:
        /* <DEDUP_REMOVED lines=9> */
.L_x_235:
        /* <DEDUP_REMOVED lines=9> */
.L_x_236:
        /* <DEDUP_REMOVED lines=9> */
.L_x_237:
        /* <DEDUP_REMOVED lines=9> */
.L_x_238:
        /* <DEDUP_REMOVED lines=9> */
.L_x_239:
        /* <DEDUP_REMOVED lines=9> */
.L_x_240:
        /* <DEDUP_REMOVED lines=9> */
.L_x_241:
        /* <DEDUP_REMOVED lines=9> */
.L_x_242:
        /* <DEDUP_REMOVED lines=9> */
.L_x_243:
        /* <DEDUP_REMOVED lines=9> */
.L_x_244:
        /* <DEDUP_REMOVED lines=9> */
.L_x_245:
        /* <DEDUP_REMOVED lines=9> */
.L_x_246:
        /* <DEDUP_REMOVED lines=9> */
.L_x_247:
        /* <DEDUP_REMOVED lines=9> */
.L_x_248:
        /* <DEDUP_REMOVED lines=9> */
.L_x_249:
        /* <DEDUP_REMOVED lines=9> */
.L_x_250:
        /* <DEDUP_REMOVED lines=9> */
.L_x_251:
        /* <DEDUP_REMOVED lines=9> */
.L_x_252:
        /* <DEDUP_REMOVED lines=9> */
.L_x_253:
        /* <DEDUP_REMOVED lines=9> */
.L_x_254:
        /* <DEDUP_REMOVED lines=9> */
.L_x_255:
        /* <DEDUP_REMOVED lines=9> */
.L_x_256:
        /* <DEDUP_REMOVED lines=9> */
.L_x_257:
[----:B------:R-:W1:Y:S01]  /*8c70*/  SYNCS.PHASECHK.TRANS64.TRYWAIT P0, [R6+URZ], R3 ;  /* 0x00000003060075a7 */ /* 0x000e62000800017f */
[----:B------:R-:W-:-:S05]  /*8c80*/  VIADD R0, R0, 0x1 ;  /* 0x0000000100007836 */ /* 0x000fca0000000000 */
[----:B------:R-:W-:-:S04]  /*8c90*/  ISETP.NE.AND P1, PT, R0, 0x29, PT ;  /* 0x000000290000780c */ /* 0x000fc80003f25270 */
[----:B------:R-:W-:Y:S02]  /*8ca0*/  SEL R2, RZ, 0x1, P1 ;  /* 0x00000001ff027807 */ /* 0x000fe40000800000 */
[----:B------:R-:W-:Y:S02]  /*8cb0*/  SEL R0, R0, RZ, P1 ;  /* 0x000000ff00007207 */ /* 0x000fe40000800000 */
[----:B------:R-:W-:Y:S01]  /*8cc0*/  LOP3.LUT R2, R9, R2, RZ, 0x3c, !PT ;  /* 0x0000000209027212 */ /* 0x000fe200078e3cff */
[----:B-1----:R-:W-:Y:S06]  /*8cd0*/  @!P0 BRA `(.L_x_208) ;  /* 0x0000000c00dc8947 */ /* 0x002fec0003800000 */
.L_x_258:
[----:B------:R-:W-:Y:S01]  /*8ce0*/  IMAD R5, R0, 0x8, R5 ;  /* 0x0000000800057824 */ /* 0x000fe200078e0205 */
[----:B------:R-:W-:-:S07]  /*8cf0*/  SHF.L.U32 R0, R2, 0x1f, RZ ;  /* 0x0000001f02007819 */ /* 0x000fce00000006ff */
.L_x_209:
[----:B--2---:R2:W3:Y:S02]  /*8d00*/  SYNCS.PHASECHK.TRANS64.TRYWAIT P0, [R5+URZ], R0 ;  /* 0x00000000050075a7 */ /* 0x0044e4000800017f */
[----:B---3--:R-:W-:Y:S05]  /*8d10*/  @!P0 NANOSLEEP.SYNCS 0x989680 ;  /* 0x009896800000895d */ /* 0x008fea0003900000 */
[----:B------:R-:W3:Y:S02]  /*8d20*/  @!P0 SYNCS.PHASECHK.TRANS64 P0, [R5+URZ], R0 ;  /* 0x00000000050085a7 */ /* 0x000ee4000800007f */
[----:B---3--:R-:W-:Y:S05]  /*8d30*/  @!P0 BRA `(.L_x_209) ;  /* 0xfffffffc00f08947 */ /* 0x008fea000383ffff */
.L_x_167:
[----:B------:R-:W-:Y:S05]  /*8d40*/  BSYNC B0 ;  /* 0x0000000000007941 */ /* 0x000fea0003800000 */
.L_x_166:
[----:B------:R-:W-:Y:S05]  /*8d50*/  EXIT ;  /* 0x000000000000794d */ /* 0x000fea0003800000 */
.L_x_20:
[----:B0-----:R-:W-:-:S04]  /*8d60*/  IMAD.U32 R3, RZ, RZ, UR43 ;  /* 0x0000002bff037e24 */ /* 0x001fc8000f8e00ff */
[----:B------:R0:W1:Y:S03]  /*8d70*/  SYNCS.PHASECHK.TRANS64.TRYWAIT P0, [R3+URZ+-0x8], R0 ;  /* 0xfffff800030075a7 */ /* 0x000066000800017f */
[----:B-1----:R-:W-:Y:S05]  /*8d80*/  @!P0 NANOSLEEP.SYNCS 0x989680 ;  /* 0x009896800000895d */ /* 0x002fea0003900000 */
[----:B------:R-:W1:Y:S02]  /*8d90*/  @!P0 SYNCS.PHASECHK.TRANS64 P0, [R3+URZ+-0x8], R0 ;  /* 0xfffff800030085a7 */ /* 0x000e64000800007f */
[----:B-1----:R-:W-:Y:S05]  /*8da0*/  @!P0 BRA `(.L_x_20) ;  /* 0xfffffffc00ec8947 */ /* 0x002fea000383ffff */
[----:B------:R-:W-:Y:S05]  /*8db0*/  BRA `(.L_x_210) ;  /* 0xffffff8c00c07947 */ /* 0x000fea000383ffff */
.L_x_25:
[----:B-1----:R1:W2:Y:S02]  /*8dc0*/  SYNCS.PHASECHK.TRANS64.TRYWAIT P1, [R3+URZ], R0 ;  /* 0x00000000030075a7 */ /* 0x0022a4000802017f */
[----:B--2---:R-:W-:Y:S05]  /*8dd0*/  @!P1 NANOSLEEP.SYNCS 0x989680 ;  /* 0x009896800000995d */ /* 0x004fea0003900000 */
[----:B------:R-:W2:Y:S02]  /*8de0*/  @!P1 SYNCS.PHASECHK.TRANS64 P1, [R3+URZ], R0 ;  /* 0x00000000030095a7 */ /* 0x000ea4000802007f */
[----:B--2---:R-:W-:Y:S05]  /*8df0*/  @!P1 BRA `(.L_x_25) ;  /* 0xfffffffc00f09947 */ /* 0x004fea000383ffff */
[----:B------:R-:W-:Y:S05]  /*8e00*/  BRA `(.L_x_24) ;  /* 0xffffff90002c7947 */ /* 0x000fea000383ffff */
.L_x_30:
[----:B-1----:R-:W-:-:S04]  /*8e10*/  IMAD.U32 R5, RZ, RZ, UR4 ;  /* 0x00000004ff057e24 */ /* 0x002fc8000f8e00ff */
[----:B------:R1:W2:Y:S03]  /*8e20*/  SYNCS.PHASECHK.TRANS64.TRYWAIT P1, [R5+URZ], R4 ;  /* 0x00000004050075a7 */ /* 0x0002a6000802017f */
[----:B--2---:R-:W-:Y:S05]  /*8e30*/  @!P1 NANOSLEEP.SYNCS 0x989680 ;  /* 0x009896800000995d */ /* 0x004fea0003900000 */
[----:B------:R-:W2:Y:S02]  /*8e40*/  @!P1 SYNCS.PHASECHK.TRANS64 P1, [R5+URZ], R4 ;  /* 0x00000004050095a7 */ /* 0x000ea4000802007f */
[----:B--2---:R-:W-:Y:S05]  /*8e50*/  @!P1 BRA `(.L_x_30) ;  /* 0xfffffffc00ec9947 */ /* 0x004fea000383ffff */
[----:B------:R-:W-:Y:S05]  /*8e60*/  BRA `(.L_x_29) ;  /* 0xffffff94001c7947 */ /* 0x000fea000383ffff */
.L_x_36:
[----:B0-----:R-:W-:-:S04]  /*8e70*/  IMAD.U32 R3, RZ, RZ, UR43 ;  /* 0x0000002bff037e24 */ /* 0x001fc8000f8e00ff */
[----:B------:R0:W1:Y:S03]  /*8e80*/  SYNCS.PHASECHK.TRANS64.TRYWAIT P0, [R3+URZ+0x8], R0 ;  /* 0x00000800030075a7 */ /* 0x000066000800017f */
[----:B-1----:R-:W-:Y:S05]  /*8e90*/  @!P0 NANOSLEEP.SYNCS 0x989680 ;  /* 0x009896800000895d */ /* 0x002fea0003900000 */
[----:B------:R-:W1:Y:S02]  /*8ea0*/  @!P0 SYNCS.PHASECHK.TRANS64 P0, [R3+URZ+0x8], R0 ;  /* 0x00000800030085a7 */ /* 0x000e64000800007f */
[----:B-1----:R-:W-:Y:S05]  /*8eb0*/  @!P0 BRA `(.L_x_36) ;  /* 0xfffffffc00ec8947 */ /* 0x002fea000383ffff */
[----:B------:R-:W-:Y:S05]  /*8ec0*/  BRA `(.L_x_211) ;  /* 0xffffff9800987947 */ /* 0x000fea000383ffff */
.L_x_153:
[----:B------:R-:W-:Y:S01]  /*8ed0*/  BSSY B1, `(.L_x_212) ;  /* 0x0000006000017945 */ /* 0x000fe20003800000 */
[----:B------:R-:W-:-:S07]  /*8ee0*/  IMAD.MOV.U32 R15, RZ, RZ, -0x1 ;  /* 0xffffffffff0f7424 */ /* 0x000fce00078e00ff */
[----:B-----5:R-:W-:Y:S05]  /*8ef0*/  WARPSYNC.COLLECTIVE R15, `(.L_x_213) ;  /* 0x000000000f0c7348 */ /* 0x020fea0003c00000 */
[----:B------:R-:W-:Y:S02]  /*8f00*/  ELECT P6, UR62, PT ;  /* 0x00000000003e782f */ /* 0x000fe400038c0000 */
[----:B------:R-:W-:Y:S01]  /*8f10*/  MOV R14, UR62 ;  /* 0x0000003e000e7c02 */ /* 0x000fe20008000f00 */
[----:B-----5:R-:W-:Y:S10]  /*8f20*/  ENDCOLLECTIVE ;  /* 0x000000000000791b */ /* 0x020ff40003800000 */
.L_x_213:
[----:B------:R-:W-:Y:S05]  /*8f30*/  BSYNC B1 ;  /* 0x0000000000017941 */ /* 0x000fea0003800000 */
.L_x_212:
[----:B------:R-:W-:Y:S05]  /*8f40*/  BRA `(.L_x_214) ;  /* 0xffffffd800c87947 */ /* 0x000fea000383ffff */
.L_x_156:
[----:B0-----:R0:W1:Y:S02]  /*8f50*/  SYNCS.PHASECHK.TRANS64.TRYWAIT P1, [R12+URZ+0x148], R5 ;  /* 0x000148050c0075a7 */ /* 0x001064000802017f */
[----:B-1----:R-:W-:Y:S05]  /*8f60*/  @!P1 NANOSLEEP.SYNCS 0x989680 ;  /* 0x009896800000995d */ /* 0x002fea0003900000 */
[----:B------:R-:W1:Y:S02]  /*8f70*/  @!P1 SYNCS.PHASECHK.TRANS64 P1, [R12+URZ+0x148], R5 ;  /* 0x000148050c0095a7 */ /* 0x000e64000802007f */
[----:B-1----:R-:W-:Y:S05]  /*8f80*/  @!P1 BRA `(.L_x_156) ;  /* 0xfffffffc00f09947 */ /* 0x002fea000383ffff */
[----:B------:R-:W-:Y:S05]  /*8f90*/  BRA `(.L_x_215) ;  /* 0xffffffdc00007947 */ /* 0x000fea000383ffff */
.L_x_165:
[----:B------:R-:W-:Y:S01]  /*8fa0*/  BSSY B0, `(.L_x_216) ;  /* 0x0000006000007945 */ /* 0x000fe20003800000 */
[----:B------:R-:W-:-:S07]  /*8fb0*/  IMAD.MOV.U32 R15, RZ, RZ, -0x1 ;  /* 0xffffffffff0f7424 */ /* 0x000fce00078e00ff */
[----:B-----5:R-:W-:Y:S05]  /*8fc0*/  WARPSYNC.COLLECTIVE R15, `(.L_x_217) ;  /* 0x000000000f0c7348 */ /* 0x020fea0003c00000 */
[----:B------:R-:W-:Y:S02]  /*8fd0*/  ELECT P6, UR62, PT ;  /* 0x00000000003e782f */ /* 0x000fe400038c0000 */
[----:B------:R-:W-:Y:S01]  /*8fe0*/  MOV R14, UR62 ;  /* 0x0000003e000e7c02 */ /* 0x000fe20008000f00 */
[----:B-----5:R-:W-:Y:S10]  /*8ff0*/  ENDCOLLECTIVE ;  /* 0x000000000000791b */ /* 0x020ff40003800000 */
.L_x_217:
[----:B------:R-:W-:Y:S05]  /*9000*/  BSYNC B0 ;  /* 0x0000000000007941 */ /* 0x000fea0003800000 */
.L_x_216:
[----:B------:R-:W-:Y:S05]  /*9010*/  BRA `(.L_x_218) ;  /* 0xffffffe400687947 */ /* 0x000fea000383ffff */
.L_x_169:
[----:B0-----:R0:W1:Y:S02]  /*9020*/  SYNCS.PHASECHK.TRANS64.TRYWAIT P0, [R7+URZ], R2 ;  /* 0x00000002070075a7 */ /* 0x001064000800017f */
[----:B-1----:R-:W-:Y:S05]  /*9030*/  @!P0 NANOSLEEP.SYNCS 0x989680 ;  /* 0x009896800000895d */ /* 0x002fea0003900000 */
[----:B------:R-:W1:Y:S02]  /*9040*/  @!P0 SYNCS.PHASECHK.TRANS64 P0, [R7+URZ], R2 ;  /* 0x00000002070085a7 */ /* 0x000e64000800007f */
[----:B-1----:R-:W-:Y:S05]  /*9050*/  @!P0 BRA `(.L_x_169) ;  /* 0xfffffffc00f08947 */ /* 0x002fea000383ffff */
[----:B------:R-:W-:Y:S05]  /*9060*/  BRA `(.L_x_219) ;  /* 0xffffffe400a87947 */ /* 0x000fea000383ffff */
.L_x_170:
[----:B0-----:R0:W1:Y:S02]  /*9070*/  SYNCS.PHASECHK.TRANS64.TRYWAIT P0, [R6+URZ], R3 ;  /* 0x00000003060075a7 */ /* 0x001064000800017f */
[----:B-1----:R-:W-:Y:S05]  /*9080*/  @!P0 NANOSLEEP.SYNCS 0x989680 ;  /* 0x009896800000895d */ /* 0x002fea0003900000 */
[----:B------:R-:W1:Y:S02]  /*9090*/  @!P0 SYNCS.PHASECHK.TRANS64 P0, [R6+URZ], R3 ;  /* 0x00000003060085a7 */ /* 0x000e64000800007f */
[----:B-1----:R-:W-:Y:S05]  /*90a0*/  @!P0 BRA `(.L_x_170) ;  /* 0xfffffffc00f08947 */ /* 0x002fea000383ffff */
[----:B------:R-:W-:Y:S05]  /*90b0*/  BRA `(.L_x_220) ;  /* 0xffffffe400b87947 */ /* 0x000fea000383ffff */
.L_x_171:
[----:B0-----:R0:W1:Y:S02]  /*90c0*/  SYNCS.PHASECHK.TRANS64.TRYWAIT P0, [R7+URZ], R4 ;  /* 0x00000004070075a7 */ /* 0x001064000800017f */
[----:B-1----:R-:W-:Y:S05]  /*90d0*/  @!P0 NANOSLEEP.SYNCS 0x989680 ;  /* 0x009896800000895d */ /* 0x002fea0003900000 */
[----:B------:R-:W1:Y:S02]  /*90e0*/  @!P0 SYNCS.PHASECHK.TRANS64 P0, [R7+URZ], R4 ;  /* 0x00000004070085a7 */ /* 0x000e64000800007f */
[----:B-1----:R-:W-:Y:S05]  /*90f0*/  @!P0 BRA `(.L_x_171) ;  /* 0xfffffffc00f08947 */ /* 0x002fea000383ffff */
[----:B------:R-:W-:Y:S05]  /*9100*/  BRA `(.L_x_221) ;  /* 0xffffffe400c87947 */ /* 0x000fea000383ffff */
.L_x_172:
[----:B0-----:R0:W1:Y:S02]  /*9110*/  SYNCS.PHASECHK.TRANS64.TRYWAIT P0, [R6+URZ], R3 ;  /* 0x00000003060075a7 */ /* 0x001064000800017f */
[----:B-1----:R-:W-:Y:S05]  /*9120*/  @!P0 NANOSLEEP.SYNCS 0x989680 ;  /* 0x009896800000895d */ /* 0x002fea0003900000 */
[----:B------:R-:W1:Y:S02]  /*9130*/  @!P0 SYNCS.PHASECHK.TRANS64 P0, [R6+URZ], R3 ;  /* 0x00000003060085a7 */ /* 0x000e64000800007f */
[----:B-1----:R-:W-:Y:S05]  /*9140*/  @!P0 BRA `(.L_x_172) ;  /* 0xfffffffc00f08947 */ /* 0x002fea000383ffff */
[----:B------:R-:W-:Y:S05]  /*9150*/  BRA `(.L_x_222) ;  /* 0xffffffe400d87947 */ /* 0x000fea000383ffff */
.L_x_173:
[----:B0-----:R0:W1:Y:S02]  /*9160*/  SYNCS.PHASECHK.TRANS64.TRYWAIT P0, [R7+URZ], R4 ;  /* 0x00000004070075a7 */ /* 0x001064000800017f */
[----:B-1----:R-:W-:Y:S05]  /*9170*/  @!P0 NANOSLEEP.SYNCS 0x989680 ;  /* 0x009896800000895d */ /* 0x002fea0003900000 */
[----:B------:R-:W1:Y:S02]  /*9180*/  @!P0 SYNCS.PHASECHK.TRANS64 P0, [R7+URZ], R4 ;  /* 0x00000004070085a7 */ /* 0x000e64000800007f */
[----:B-1----:R-:W-:Y:S05]  /*9190*/  @!P0 BRA `(.L_x_173) ;  /* 0xfffffffc00f08947 */ /* 0x002fea000383ffff */
[----:B------:R-:W-:Y:S05]  /*91a0*/  BRA `(.L_x_223) ;  /* 0xffffffe400e87947 */ /* 0x000fea000383ffff */
.L_x_174:
[----:B0-----:R0:W1:Y:S02]  /*91b0*/  SYNCS.PHASECHK.TRANS64.TRYWAIT P0, [R6+URZ], R3 ;  /* 0x00000003060075a7 */ /* 0x001064000800017f */
[----:B-1----:R-:W-:Y:S05]  /*91c0*/  @!P0 NANOSLEEP.SYNCS 0x989680 ;  /* 0x009896800000895d */ /* 0x002fea0003900000 */
[----:B------:R-:W1:Y:S02]  /*91d0*/  @!P0 SYNCS.PHASECHK.TRANS64 P0, [R6+URZ], R3 ;  /* 0x00000003060085a7 */ /* 0x000e64000800007f */
[----:B-1----:R-:W-:Y:S05]  /*91e0*/  @!P0 BRA `(.L_x_174) ;  /* 0xfffffffc00f08947 */ /* 0x002fea000383ffff */
[----:B------:R-:W-:Y:S05]  /*91f0*/  BRA `(.L_x_224) ;  /* 0xffffffe400f87947 */ /* 0x000fea000383ffff */
.L_x_175:
[----:B0-----:R0:W1:Y:S02]  /*9200*/  SYNCS.PHASECHK.TRANS64.TRYWAIT P0, [R7+URZ], R4 ;  /* 0x00000004070075a7 */ /* 0x001064000800017f */
[----:B-1----:R-:W-:Y:S05]  /*9210*/  @!P0 NANOSLEEP.SYNCS 0x989680 ;  /* 0x009896800000895d */ /* 0x002fea0003900000 */
[----:B------:R-:W1:Y:S02]  /*9220*/  @!P0 SYNCS.PHASECHK.TRANS64 P0, [R7+URZ], R4 ;  /* 0x00000004070085a7 */ /* 0x000e64000800007f */
[----:B-1----:R-:W-:Y:S05]  /*9230*/  @!P0 BRA `(.L_x_175) ;  /* 0xfffffffc00f08947 */ /* 0x002fea000383ffff */
[----:B------:R-:W-:Y:S05]  /*9240*/  BRA `(.L_x_225) ;  /* 0xffffffe800087947 */ /* 0x000fea000383ffff */
.L_x_176:
[----:B0-----:R0:W1:Y:S02]  /*9250*/  SYNCS.PHASECHK.TRANS64.TRYWAIT P0, [R6+URZ], R3 ;  /* 0x00000003060075a7 */ /* 0x001064000800017f */
[----:B-1----:R-:W-:Y:S05]  /*9260*/  @!P0 NANOSLEEP.SYNCS 0x989680 ;  /* 0x009896800000895d */ /* 0x002fea0003900000 */
[----:B------:R-:W1:Y:S02]  /*9270*/  @!P0 SYNCS.PHASECHK.TRANS64 P0, [R6+URZ], R3 ;  /* 0x00000003060085a7 */ /* 0x000e64000800007f */
[----:B-1----:R-:W-:Y:S05]  /*9280*/  @!P0 BRA `(.L_x_176) ;  /* 0xfffffffc00f08947 */ /* 0x002fea000383ffff */
[----:B------:R-:W-:Y:S05]  /*9290*/  BRA `(.L_x_226) ;  /* 0xffffffe800187947 */ /* 0x000fea000383ffff */
.L_x_177:
[----:B0-----:R0:W1:Y:S02]  /*92a0*/  SYNCS.PHASECHK.TRANS64.TRYWAIT P0, [R7+URZ], R4 ;  /* 0x00000004070075a7 */ /* 0x001064000800017f */
[----:B-1----:R-:W-:Y:S05]  /*92b0*/  @!P0 NANOSLEEP.SYNCS 0x989680 ;  /* 0x009896800000895d */ /* 0x002fea0003900000 */
[----:B------:R-:W1:Y:S02]  /*92c0*/  @!P0 SYNCS.PHASECHK.TRANS64 P0, [R7+URZ], R4 ;  /* 0x00000004070085a7 */ /* 0x000e64000800007f */
[----:B-1----:R-:W-:Y:S05]  /*92d0*/  @!P0 BRA `(.L_x_177) ;  /* 0xfffffffc00f08947 */ /* 0x002fea000383ffff */
[----:B------:R-:W-:Y:S05]  /*92e0*/  BRA `(.L_x_227) ;  /* 0xffffffe800287947 */ /* 0x000fea000383ffff */
.L_x_178:
[----:B0-----:R0:W1:Y:S02]  /*92f0*/  SYNCS.PHASECHK.TRANS64.TRYWAIT P0, [R6+URZ], R3 ;  /* 0x00000003060075a7 */ /* 0x001064000800017f */
[----:B-1----:R-:W-:Y:S05]  /*9300*/  @!P0 NANOSLEEP.SYNCS 0x989680 ;  /* 0x009896800000895d */ /* 0x002fea0003900000 */
[----:B------:R-:W1:Y:S02]  /*9310*/  @!P0 SYNCS.PHASECHK.TRANS64 P0, [R6+URZ], R3 ;  /* 0x00000003060085a7 */ /* 0x000e64000800007f */
[----:B-1----:R-:W-:Y:S05]  /*9320*/  @!P0 BRA `(.L_x_178) ;  /* 0xfffffffc00f08947 */ /* 0x002fea000383ffff */
[----:B------:R-:W-:Y:S05]  /*9330*/  BRA `(.L_x_228) ;  /* 0xffffffe800387947 */ /* 0x000fea000383ffff */
.L_x_179:
[----:B0-----:R0:W1:Y:S02]  /*9340*/  SYNCS.PHASECHK.TRANS64.TRYWAIT P0, [R7+URZ], R4 ;  /* 0x00000004070075a7 */ /* 0x001064000800017f */
[----:B-1----:R-:W-:Y:S05]  /*9350*/  @!P0 NANOSLEEP.SYNCS 0x989680 ;  /* 0x009896800000895d */ /* 0x002fea0003900000 */
[----:B------:R-:W1:Y:S02]  /*9360*/  @!P0 SYNCS.PHASECHK.TRANS64 P0, [R7+URZ], R4 ;  /* 0x00000004070085a7 */ /* 0x000e64000800007f */
[----:B-1----:R-:W-:Y:S05]  /*9370*/  @!P0 BRA `(.L_x_179) ;  /* 0xfffffffc00f08947 */ /* 0x002fea000383ffff */
[----:B------:R-:W-:Y:S05]  /*9380*/  BRA `(.L_x_229) ;  /* 0xffffffe800487947 */ /* 0x000fea000383ffff */
.L_x_180:
[----:B0-----:R0:W1:Y:S02]  /*9390*/  SYNCS.PHASECHK.TRANS64.TRYWAIT P0, [R6+URZ], R3 ;  /* 0x00000003060075a7 */ /* 0x001064000800017f */
[----:B-1----:R-:W-:Y:S05]  /*93a0*/  @!P0 NANOSLEEP.SYNCS 0x989680 ;  /* 0x009896800000895d */ /* 0x002fea0003900000 */
[----:B------:R-:W1:Y:S02]  /*93b0*/  @!P0 SYNCS.PHASECHK.TRANS64 P0, [R6+URZ], R3 ;  /* 0x00000003060085a7 */ /* 0x000e64000800007f */
[----:B-1----:R-:W-:Y:S05]  /*93c0*/  @!P0 BRA `(.L_x_180) ;  /* 0xfffffffc00f08947 */ /* 0x002fea000383ffff */
[----:B------:R-:W-:Y:S05]  /*93d0*/  BRA `(.L_x_230) ;  /* 0xffffffe800587947 */ /* 0x000fea000383ffff */
.L_x_181:
[----:B0-----:R0:W1:Y:S02]  /*93e0*/  SYNCS.PHASECHK.TRANS64.TRYWAIT P0, [R7+URZ], R4 ;  /* 0x00000004070075a7 */ /* 0x001064000800017f */
[----:B-1----:R-:W-:Y:S05]  /*93f0*/  @!P0 NANOSLEEP.SYNCS 0x989680 ;  /* 0x009896800000895d */ /* 0x002fea0003900000 */
[----:B------:R-:W1:Y:S02]  /*9400*/  @!P0 SYNCS.PHASECHK.TRANS64 P0, [R7+URZ], R4 ;  /* 0x00000004070085a7 */ /* 0x000e64000800007f */
[----:B-1----:R-:W-:Y:S05]  /*9410*/  @!P0 BRA `(.L_x_181) ;  /* 0xfffffffc00f08947 */ /* 0x002fea000383ffff */
[----:B------:R-:W-:Y:S05]  /*9420*/  BRA `(.L_x_231) ;  /* 0xffffffe800687947 */ /* 0x000fea000383ffff */
.L_x_182:
[----:B0-----:R0:W1:Y:S02]  /*9430*/  SYNCS.PHASECHK.TRANS64.TRYWAIT P0, [R6+URZ], R3 ;  /* 0x00000003060075a7 */ /* 0x001064000800017f */
[----:B-1----:R-:W-:Y:S05]  /*9440*/  @!P0 NANOSLEEP.SYNCS 0x989680 ;  /* 0x009896800000895d */ /* 0x002fea0003900000 */
[----:B------:R-:W1:Y:S02]  /*9450*/  @!P0 SYNCS.PHASECHK.TRANS64 P0, [R6+URZ], R3 ;  /* 0x00000003060085a7 */ /* 0x000e64000800007f */
[----:B-1----:R-:W-:Y:S05]  /*9460*/  @!P0 BRA `(.L_x_182) ;  /* 0xfffffffc00f08947 */ /* 0x002fea000383ffff */
[----:B------:R-:W-:Y:S05]  /*9470*/  BRA `(.L_x_232) ;  /* 0xffffffe800787947 */ /* 0x000fea000383ffff */
.L_x_183:
[----:B0-----:R0:W1:Y:S02]  /*9480*/  SYNCS.PHASECHK.TRANS64.TRYWAIT P0, [R7+URZ], R4 ;  /* 0x00000004070075a7 */ /* 0x001064000800017f */
[----:B-1----:R-:W-:Y:S05]  /*9490*/  @!P0 NANOSLEEP.SYNCS 0x989680 ;  /* 0x009896800000895d */ /* 0x002fea0003900000 */
[----:B------:R-:W1:Y:S02]  /*94a0*/  @!P0 SYNCS.PHASECHK.TRANS64 P0, [R7+URZ], R4 ;  /* 0x00000004070085a7 */ /* 0x000e64000800007f */
[----:B-1----:R-:W-:Y:S05]  /*94b0*/  @!P0 BRA `(.L_x_183) ;  /* 0xfffffffc00f08947 */ /* 0x002fea000383ffff */
[----:B------:R-:W-:Y:S05]  /*94c0*/  BRA `(.L_x_233) ;  /* 0xffffffe800887947 */ /* 0x000fea000383ffff */
.L_x_184:
[----:B0-----:R0:W1:Y:S02]  /*94d0*/  SYNCS.PHASECHK.TRANS64.TRYWAIT P0, [R6+URZ], R3 ;  /* 0x00000003060075a7 */ /* 0x001064000800017f */
[----:B-1----:R-:W-:Y:S05]  /*94e0*/  @!P0 NANOSLEEP.SYNCS 0x989680 ;  /* 0x009896800000895d */ /* 0x002fea0003900000 */
[----:B------:R-:W1:Y:S02]  /*94f0*/  @!P0 SYNCS.PHASECHK.TRANS64 P0, [R6+URZ], R3 ;  /* 0x00000003060085a7 */ /* 0x000e64000800007f */
[----:B-1----:R-:W-:Y:S05]  /*9500*/  @!P0 BRA `(.L_x_184) ;  /* 0xfffffffc00f08947 */ /* 0x002fea000383ffff */
[----:B------:R-:W-:Y:S05]  /*9510*/  BRA `(.L_x_234) ;  /* 0xffffffe800987947 */ /* 0x000fea000383ffff */
.L_x_185:
[----:B0-----:R0:W1:Y:S02]  /*9520*/  SYNCS.PHASECHK.TRANS64.TRYWAIT P0, [R7+URZ], R4 ;  /* 0x00000004070075a7 */ /* 0x001064000800017f */
[----:B-1----:R-:W-:Y:S05]  /*9530*/  @!P0 NANOSLEEP.SYNCS 0x989680 ;  /* 0x009896800000895d */ /* 0x002fea0003900000 */
[----:B------:R-:W1:Y:S02]  /*9540*/  @!P0 SYNCS.PHASECHK.TRANS64 P0, [R7+URZ], R4 ;  /* 0x00000004070085a7 */ /* 0x000e64000800007f */
[----:B-1----:R-:W-:Y:S05]  /*9550*/  @!P0 BRA `(.L_x_185) ;  /* 0xfffffffc00f08947 */ /* 0x002fea000383ffff */
[----:B------:R-:W-:Y:S05]  /*9560*/  BRA `(.L_x_235) ;  /* 0xffffffe800a87947 */ /* 0x000fea000383ffff */
.L_x_186:
[----:B0-----:R0:W1:Y:S02]  /*9570*/  SYNCS.PHASECHK.TRANS64.TRYWAIT P0, [R6+URZ], R3 ;  /* 0x00000003060075a7 */ /* 0x001064000800017f */
[----:B-1----:R-:W-:Y:S05]  /*9580*/  @!P0 NANOSLEEP.SYNCS 0x989680 ;  /* 0x009896800000895d */ /* 0x002fea0003900000 */
[----:B------:R-:W1:Y:S02]  /*9590*/  @!P0 SYNCS.PHASECHK.TRANS64 P0, [R6+URZ], R3 ;  /* 0x00000003060085a7 */ /* 0x000e64000800007f */
[----:B-1----:R-:W-:Y:S05]  /*95a0*/  @!P0 BRA `(.L_x_186) ;  /* 0xfffffffc00f08947 */ /* 0x002fea000383ffff */
[----:B------:R-:W-:Y:S05]  /*95b0*/  BRA `(.L_x_236) ;  /* 0xffffffe800b87947 */ /* 0x000fea000383ffff */
.L_x_187:
[----:B0-----:R0:W1:Y:S02]  /*95c0*/  SYNCS.PHASECHK.TRANS64.TRYWAIT P0, [R7+URZ], R4 ;  /* 0x00000004070075a7 */ /* 0x001064000800017f */
[----:B-1----:R-:W-:Y:S05]  /*95d0*/  @!P0 NANOSLEEP.SYNCS 0x989680 ;  /* 0x009896800000895d */ /* 0x002fea0003900000 */
[----:B------:R-:W1:Y:S02]  /*95e0*/  @!P0 SYNCS.PHASECHK.TRANS64 P0, [R7+URZ], R4 ;  /* 0x00000004070085a7 */ /* 0x000e64000800007f */
[----:B-1----:R-:W-:Y:S05]  /*95f0*/  @!P0 BRA `(.L_x_187) ;  /* 0xfffffffc00f08947 */ /* 0x002fea000383ffff */
[----:B------:R-:W-:Y:S05]  /*9600*/  BRA `(.L_x_237) ;  /* 0xffffffe800c87947 */ /* 0x000fea000383ffff */
.L_x_188:
[----:B0-----:R0:W1:Y:S02]  /*9610*/  SYNCS.PHASECHK.TRANS64.TRYWAIT P0, [R6+URZ], R3 ;  /* 0x00000003060075a7 */ /* 0x001064000800017f */
[----:B-1----:R-:W-:Y:S05]  /*9620*/  @!P0 NANOSLEEP.SYNCS 0x989680 ;  /* 0x009896800000895d */ /* 0x002fea0003900000 */
[----:B------:R-:W1:Y:S02]  /*9630*/  @!P0 SYNCS.PHASECHK.TRANS64 P0, [R6+URZ], R3 ;  /* 0x00000003060085a7 */ /* 0x000e64000800007f */
[----:B-1----:R-:W-:Y:S05]  /*9640*/  @!P0 BRA `(.L_x_188) ;  /* 0xfffffffc00f08947 */ /* 0x002fea000383ffff */
[----:B------:R-:W-:Y:S05]  /*9650*/  BRA `(.L_x_238) ;  /* 0xffffffe800d87947 */ /* 0x000fea000383ffff */
.L_x_189:
[----:B0-----:R0:W1:Y:S02]  /*9660*/  SYNCS.PHASECHK.TRANS64.TRYWAIT P0, [R7+URZ], R4 ;  /* 0x00000004070075a7 */ /* 0x001064000800017f */
[----:B-1----:R-:W-:Y:S05]  /*9670*/  @!P0 NANOSLEEP.SYNCS 0x989680 ;  /* 0x009896800000895d */ /* 0x002fea0003900000 */
[----:B------:R-:W1:Y:S02]  /*9680*/  @!P0 SYNCS.PHASECHK.TRANS64 P0, [R7+URZ], R4 ;  /* 0x00000004070085a7 */ /* 0x000e64000800007f */
[----:B-1----:R-:W-:Y:S05]  /*9690*/  @!P0 BRA `(.L_x_189) ;  /* 0xfffffffc00f08947 */ /* 0x002fea000383ffff */
[----:B------:R-:W-:Y:S05]  /*96a0*/  BRA `(.L_x_239) ;  /* 0xffffffe800e87947 */ /* 0x000fea000383ffff */
.L_x_190:
[----:B0-----:R0:W1:Y:S02]  /*96b0*/  SYNCS.PHASECHK.TRANS64.TRYWAIT P0, [R6+URZ], R3 ;  /* 0x00000003060075a7 */ /* 0x001064000800017f */
[----:B-1----:R-:W-:Y:S05]  /*96c0*/  @!P0 NANOSLEEP.SYNCS 0x989680 ;  /* 0x009896800000895d */ /* 0x002fea0003900000 */
[----:B------:R-:W1:Y:S02]  /*96d0*/  @!P0 SYNCS.PHASECHK.TRANS64 P0, [R6+URZ], R3 ;  /* 0x00000003060085a7 */ /* 0x000e64000800007f */
[----:B-1----:R-:W-:Y:S05]  /*96e0*/  @!P0 BRA `(.L_x_190) ;  /* 0xfffffffc00f08947 */ /* 0x002fea000383ffff */
[----:B------:R-:W-:Y:S05]  /*96f0*/  BRA `(.L_x_240) ;  /* 0xffffffe800f87947 */ /* 0x000fea000383ffff */
.L_x_191:
[----:B0-----:R0:W1:Y:S02]  /*9700*/  SYNCS.PHASECHK.TRANS64.TRYWAIT P0, [R7+URZ], R4 ;  /* 0x00000004070075a7 */ /* 0x001064000800017f */
[----:B-1----:R-:W-:Y:S05]  /*9710*/  @!P0 NANOSLEEP.SYNCS 0x989680 ;  /* 0x009896800000895d */ /* 0x002fea0003900000 */
[----:B------:R-:W1:Y:S02]  /*9720*/  @!P0 SYNCS.PHASECHK.TRANS64 P0, [R7+URZ], R4 ;  /* 0x00000004070085a7 */ /* 0x000e64000800007f */
[----:B-1----:R-:W-:Y:S05]  /*9730*/  @!P0 BRA `(.L_x_191) ;  /* 0xfffffffc00f08947 */ /* 0x002fea000383ffff */
[----:B------:R-:W-:Y:S05]  /*9740*/  BRA `(.L_x_241) ;  /* 0xffffffec00087947 */ /* 0x000fea000383ffff */
.L_x_192:
[----:B0-----:R0:W1:Y:S02]  /*9750*/  SYNCS.PHASECHK.TRANS64.TRYWAIT P0, [R6+URZ], R3 ;  /* 0x00000003060075a7 */ /* 0x001064000800017f */
[----:B-1----:R-:W-:Y:S05]  /*9760*/  @!P0 NANOSLEEP.SYNCS 0x989680 ;  /* 0x009896800000895d */ /* 0x002fea0003900000 */
[----:B------:R-:W1:Y:S02]  /*9770*/  @!P0 SYNCS.PHASECHK.TRANS64 P0, [R6+URZ], R3 ;  /* 0x00000003060085a7 */ /* 0x000e64000800007f */
[----:B-1----:R-:W-:Y:S05]  /*9780*/  @!P0 BRA `(.L_x_192) ;  /* 0xfffffffc00f08947 */ /* 0x002fea000383ffff */
[----:B------:R-:W-:Y:S05]  /*9790*/  BRA `(.L_x_242) ;  /* 0xffffffec00187947 */ /* 0x000fea000383ffff */
.L_x_193:
[----:B0-----:R0:W1:Y:S02]  /*97a0*/  SYNCS.PHASECHK.TRANS64.TRYWAIT P0, [R7+URZ], R4 ;  /* 0x00000004070075a7 */ /* 0x001064000800017f */
[----:B-1----:R-:W-:Y:S05]  /*97b0*/  @!P0 NANOSLEEP.SYNCS 0x989680 ;  /* 0x009896800000895d */ /* 0x002fea0003900000 */
[----:B------:R-:W1:Y:S02]  /*97c0*/  @!P0 SYNCS.PHASECHK.TRANS64 P0, [R7+URZ], R4 ;  /* 0x00000004070085a7 */ /* 0x000e64000800007f */
[----:B-1----:R-:W-:Y:S05]  /*97d0*/  @!P0 BRA `(.L_x_193) ;  /* 0xfffffffc00f08947 */ /* 0x002fea000383ffff */
[----:B------:R-:W-:Y:S05]  /*97e0*/  BRA `(.L_x_243) ;  /* 0xffffffec00287947 */ /* 0x000fea000383ffff */
.L_x_194:
[----:B0-----:R0:W1:Y:S02]  /*97f0*/  SYNCS.PHASECHK.TRANS64.TRYWAIT P0, [R6+URZ], R3 ;  /* 0x00000003060075a7 */ /* 0x001064000800017f */
[----:B-1----:R-:W-:Y:S05]  /*9800*/  @!P0 NANOSLEEP.SYNCS 0x989680 ;  /* 0x009896800000895d */ /* 0x002fea0003900000 */
[----:B------:R-:W1:Y:S02]  /*9810*/  @!P0 SYNCS.PHASECHK.TRANS64 P0, [R6+URZ], R3 ;  /* 0x00000003060085a7 */ /* 0x000e64000800007f */
[----:B-1----:R-:W-:Y:S05]  /*9820*/  @!P0 BRA `(.L_x_194) ;  /* 0xfffffffc00f08947 */ /* 0x002fea000383ffff */
[----:B------:R-:W-:Y:S05]  /*9830*/  BRA `(.L_x_244) ;  /* 0xffffffec00387947 */ /* 0x000fea000383ffff */
.L_x_195:
[----:B0-----:R0:W1:Y:S02]  /*9840*/  SYNCS.PHASECHK.TRANS64.TRYWAIT P0, [R7+URZ], R4 ;  /* 0x00000004070075a7 */ /* 0x001064000800017f */
[----:B-1----:R-:W-:Y:S05]  /*9850*/  @!P0 NANOSLEEP.SYNCS 0x989680 ;  /* 0x009896800000895d */ /* 0x002fea0003900000 */
[----:B------:R-:W1:Y:S02]  /*9860*/  @!P0 SYNCS.PHASECHK.TRANS64 P0, [R7+URZ], R4 ;  /* 0x00000004070085a7 */ /* 0x000e64000800007f */
[----:B-1----:R-:W-:Y:S05]  /*9870*/  @!P0 BRA `(.L_x_195) ;  /* 0xfffffffc00f08947 */ /* 0x002fea000383ffff */
[----:B------:R-:W-:Y:S05]  /*9880*/  BRA `(.L_x_245) ;  /* 0xffffffec00487947 */ /* 0x000fea000383ffff */
.L_x_196:
[----:B0-----:R0:W1:Y:S02]  /*9890*/  SYNCS.PHASECHK.TRANS64.TRYWAIT P0, [R6+URZ], R3 ;  /* 0x00000003060075a7 */ /* 0x001064000800017f */
[----:B-1----:R-:W-:Y:S05]  /*98a0*/  @!P0 NANOSLEEP.SYNCS 0x989680 ;  /* 0x009896800000895d */ /* 0x002fea0003900000 */
[----:B------:R-:W1:Y:S02]  /*98b0*/  @!P0 SYNCS.PHASECHK.TRANS64 P0, [R6+URZ], R3 ;  /* 0x00000003060085a7 */ /* 0x000e64000800007f */
[----:B-1----:R-:W-:Y:S05]  /*98c0*/  @!P0 BRA `(.L_x_196) ;  /* 0xfffffffc00f08947 */ /* 0x002fea000383ffff */
[----:B------:R-:W-:Y:S05]  /*98d0*/  BRA `(.L_x_246) ;  /* 0xffffffec00587947 */ /* 0x000fea000383ffff */
.L_x_197:
[----:B0-----:R0:W1:Y:S02]  /*98e0*/  SYNCS.PHASECHK.TRANS64.TRYWAIT P0, [R7+URZ], R4 ;  /* 0x00000004070075a7 */ /* 0x001064000800017f */
[----:B-1----:R-:W-:Y:S05]  /*98f0*/  @!P0 NANOSLEEP.SYNCS 0x989680 ;  /* 0x009896800000895d */ /* 0x002fea0003900000 */
[----:B------:R-:W1:Y:S02]  /*9900*/  @!P0 SYNCS.PHASECHK.TRANS64 P0, [R7+URZ], R4 ;  /* 0x00000004070085a7 */ /* 0x000e64000800007f */
[----:B-1----:R-:W-:Y:S05]  /*9910*/  @!P0 BRA `(.L_x_197) ;  /* 0xfffffffc00f08947 */ /* 0x002fea000383ffff */
[----:B------:R-:W-:Y:S05]  /*9920*/  BRA `(.L_x_247) ;  /* 0xffffffec00687947 */ /* 0x000fea000383ffff */
.L_x_198:
[----:B0-----:R0:W1:Y:S02]  /*9930*/  SYNCS.PHASECHK.TRANS64.TRYWAIT P0, [R6+URZ], R3 ;  /* 0x00000003060075a7 */ /* 0x001064000800017f */
[----:B-1----:R-:W-:Y:S05]  /*9940*/  @!P0 NANOSLEEP.SYNCS 0x989680 ;  /* 0x009896800000895d */ /* 0x002fea0003900000 */
[----:B------:R-:W1:Y:S02]  /*9950*/  @!P0 SYNCS.PHASECHK.TRANS64 P0, [R6+URZ], R3 ;  /* 0x00000003060085a7 */ /* 0x000e64000800007f */
[----:B-1----:R-:W-:Y:S05]  /*9960*/  @!P0 BRA `(.L_x_198) ;  /* 0xfffffffc00f08947 */ /* 0x002fea000383ffff */
[----:B------:R-:W-:Y:S05]  /*9970*/  BRA `(.L_x_248) ;  /* 0xffffffec00787947 */ /* 0x000fea000383ffff */
.L_x_199:
[----:B0-----:R0:W1:Y:S02]  /*9980*/  SYNCS.PHASECHK.TRANS64.TRYWAIT P0, [R7+URZ], R4 ;  /* 0x00000004070075a7 */ /* 0x001064000800017f */
[----:B-1----:R-:W-:Y:S05]  /*9990*/  @!P0 NANOSLEEP.SYNCS 0x989680 ;  /* 0x009896800000895d */ /* 0x002fea0003900000 */
[----:B------:R-:W1:Y:S02]  /*99a0*/  @!P0 SYNCS.PHASECHK.TRANS64 P0, [R7+URZ], R4 ;  /* 0x00000004070085a7 */ /* 0x000e64000800007f */
[----:B-1----:R-:W-:Y:S05]  /*99b0*/  @!P0 BRA `(.L_x_199) ;  /* 0xfffffffc00f08947 */ /* 0x002fea000383ffff */
[----:B------:R-:W-:Y:S05]  /*99c0*/  BRA `(.L_x_249) ;  /* 0xffffffec00887947 */ /* 0x000fea000383ffff */
.L_x_200:
[----:B0-----:R0:W1:Y:S02]  /*99d0*/  SYNCS.PHASECHK.TRANS64.TRYWAIT P0, [R6+URZ], R3 ;  /* 0x00000003060075a7 */ /* 0x001064000800017f */
[----:B-1----:R-:W-:Y:S05]  /*99e0*/  @!P0 NANOSLEEP.SYNCS 0x989680 ;  /* 0x009896800000895d */ /* 0x002fea0003900000 */
[----:B------:R-:W1:Y:S02]  /*99f0*/  @!P0 SYNCS.PHASECHK.TRANS64 P0, [R6+URZ], R3 ;  /* 0x00000003060085a7 */ /* 0x000e64000800007f */
[----:B-1----:R-:W-:Y:S05]  /*9a00*/  @!P0 BRA `(.L_x_200) ;  /* 0xfffffffc00f08947 */ /* 0x002fea000383ffff */
[----:B------:R-:W-:Y:S05]  /*9a10*/  BRA `(.L_x_250) ;  /* 0xffffffec00987947 */ /* 0x000fea000383ffff */
.L_x_201:
[----:B0-----:R0:W1:Y:S02]  /*9a20*/  SYNCS.PHASECHK.TRANS64.TRYWAIT P0, [R7+URZ], R4 ;  /* 0x00000004070075a7 */ /* 0x001064000800017f */
[----:B-1----:R-:W-:Y:S05]  /*9a30*/  @!P0 NANOSLEEP.SYNCS 0x989680 ;  /* 0x009896800000895d */ /* 0x002fea0003900000 */
[----:B------:R-:W1:Y:S02]  /*9a40*/  @!P0 SYNCS.PHASECHK.TRANS64 P0, [R7+URZ], R4 ;  /* 0x00000004070085a7 */ /* 0x000e64000800007f */
[----:B-1----:R-:W-:Y:S05]  /*9a50*/  @!P0 BRA `(.L_x_201) ;  /* 0xfffffffc00f08947 */ /* 0x002fea000383ffff */
[----:B------:R-:W-:Y:S05]  /*9a60*/  BRA `(.L_x_251) ;  /* 0xffffffec00a87947 */ /* 0x000fea000383ffff */
.L_x_202:
[----:B0-----:R0:W1:Y:S02]  /*9a70*/  SYNCS.PHASECHK.TRANS64.TRYWAIT P0, [R6+URZ], R3 ;  /* 0x00000003060075a7 */ /* 0x001064000800017f */
[----:B-1----:R-:W-:Y:S05]  /*9a80*/  @!P0 NANOSLEEP.SYNCS 0x989680 ;  /* 0x009896800000895d */ /* 0x002fea0003900000 */
[----:B------:R-:W1:Y:S02]  /*9a90*/  @!P0 SYNCS.PHASECHK.TRANS64 P0, [R6+URZ], R3 ;  /* 0x00000003060085a7 */ /* 0x000e64000800007f */
[----:B-1----:R-:W-:Y:S05]  /*9aa0*/  @!P0 BRA `(.L_x_202) ;  /* 0xfffffffc00f08947 */ /* 0x002fea000383ffff */
[----:B------:R-:W-:Y:S05]  /*9ab0*/  BRA `(.L_x_252) ;  /* 0xffffffec00b87947 */ /* 0x000fea000383ffff */
.L_x_203:
[----:B0-----:R0:W1:Y:S02]  /*9ac0*/  SYNCS.PHASECHK.TRANS64.TRYWAIT P0, [R7+URZ], R4 ;  /* 0x00000004070075a7 */ /* 0x001064000800017f */
[----:B-1----:R-:W-:Y:S05]  /*9ad0*/  @!P0 NANOSLEEP.SYNCS 0x989680 ;  /* 0x009896800000895d */ /* 0x002fea0003900000 */
[----:B------:R-:W1:Y:S02]  /*9ae0*/  @!P0 SYNCS.PHASECHK.TRANS64 P0, [R7+URZ], R4 ;  /* 0x00000004070085a7 */ /* 0x000e64000800007f */
[----:B-1----:R-:W-:Y:S05]  /*9af0*/  @!P0 BRA `(.L_x_203) ;  /* 0xfffffffc00f08947 */ /* 0x002fea000383ffff */
[----:B------:R-:W-:Y:S05]  /*9b00*/  BRA `(.L_x_253) ;  /* 0xffffffec00c87947 */ /* 0x000fea000383ffff */
.L_x_204:
[----:B0-----:R0:W1:Y:S02]  /*9b10*/  SYNCS.PHASECHK.TRANS64.TRYWAIT P0, [R6+URZ], R3 ;  /* 0x00000003060075a7 */ /* 0x001064000800017f */
[----:B-1----:R-:W-:Y:S05]  /*9b20*/  @!P0 NANOSLEEP.SYNCS 0x989680 ;  /* 0x009896800000895d */ /* 0x002fea0003900000 */
[----:B------:R-:W1:Y:S02]  /*9b30*/  @!P0 SYNCS.PHASECHK.TRANS64 P0, [R6+URZ], R3 ;  /* 0x00000003060085a7 */ /* 0x000e64000800007f */
[----:B-1----:R-:W-:Y:S05]  /*9b40*/  @!P0 BRA `(.L_x_204) ;  /* 0xfffffffc00f08947 */ /* 0x002fea000383ffff */
[----:B------:R-:W-:Y:S05]  /*9b50*/  BRA `(.L_x_254) ;  /* 0xffffffec00d87947 */ /* 0x000fea000383ffff */
.L_x_205:
[----:B0-----:R0:W1:Y:S02]  /*9b60*/  SYNCS.PHASECHK.TRANS64.TRYWAIT P0, [R7+URZ], R4 ;  /* 0x00000004070075a7 */ /* 0x001064000800017f */
[----:B-1----:R-:W-:Y:S05]  /*9b70*/  @!P0 NANOSLEEP.SYNCS 0x989680 ;  /* 0x009896800000895d */ /* 0x002fea0003900000 */
[----:B------:R-:W1:Y:S02]  /*9b80*/  @!P0 SYNCS.PHASECHK.TRANS64 P0, [R7+URZ], R4 ;  /* 0x00000004070085a7 */ /* 0x000e64000800007f */
[----:B-1----:R-:W-:Y:S05]  /*9b90*/  @!P0 BRA `(.L_x_205) ;  /* 0xfffffffc00f08947 */ /* 0x002fea000383ffff */
[----:B------:R-:W-:Y:S05]  /*9ba0*/  BRA `(.L_x_255) ;  /* 0xffffffec00e87947 */ /* 0x000fea000383ffff */
.L_x_206:
[----:B0-----:R0:W1:Y:S02]  /*9bb0*/  SYNCS.PHASECHK.TRANS64.TRYWAIT P0, [R6+URZ], R3 ;  /* 0x00000003060075a7 */ /* 0x001064000800017f */
[----:B-1----:R-:W-:Y:S05]  /*9bc0*/  @!P0 NANOSLEEP.SYNCS 0x989680 ;  /* 0x009896800000895d */ /* 0x002fea0003900000 */
[----:B------:R-:W1:Y:S02]  /*9bd0*/  @!P0 SYNCS.PHASECHK.TRANS64 P0, [R6+URZ], R3 ;  /* 0x00000003060085a7 */ /* 0x000e64000800007f */
[----:B-1----:R-:W-:Y:S05]  /*9be0*/  @!P0 BRA `(.L_x_206) ;  /* 0xfffffffc00f08947 */ /* 0x002fea000383ffff */
[----:B------:R-:W-:Y:S05]  /*9bf0*/  BRA `(.L_x_256) ;  /* 0xffffffec00f87947 */ /* 0x000fea000383ffff */
.L_x_207:
[----:B0-----:R0:W1:Y:S02]  /*9c00*/  SYNCS.PHASECHK.TRANS64.TRYWAIT P0, [R7+URZ], R4 ;  /* 0x00000004070075a7 */ /* 0x001064000800017f */
[----:B-1----:R-:W-:Y:S05]  /*9c10*/  @!P0 NANOSLEEP.SYNCS 0x989680 ;  /* 0x009896800000895d */ /* 0x002fea0003900000 */
[----:B------:R-:W1:Y:S02]  /*9c20*/  @!P0 SYNCS.PHASECHK.TRANS64 P0, [R7+URZ], R4 ;  /* 0x00000004070085a7 */ /* 0x000e64000800007f */
[----:B-1----:R-:W-:Y:S05]  /*9c30*/  @!P0 BRA `(.L_x_207) ;  /* 0xfffffffc00f08947 */ /* 0x002fea000383ffff */
[----:B------:R-:W-:Y:S05]  /*9c40*/  BRA `(.L_x_257) ;  /* 0xfffffff000087947 */ /* 0x000fea000383ffff */
.L_x_208:
[----:B-1----:R1:W2:Y:S02]  /*9c50*/  SYNCS.PHASECHK.TRANS64.TRYWAIT P0, [R6+URZ], R3 ;  /* 0x00000003060075a7 */ /* 0x0022a4000800017f */
[----:B--2---:R-:W-:Y:S05]  /*9c60*/  @!P0 NANOSLEEP.SYNCS 0x989680 ;  /* 0x009896800000895d */ /* 0x004fea0003900000 */
[----:B------:R-:W2:Y:S02]  /*9c70*/  @!P0 SYNCS.PHASECHK.TRANS64 P0, [R6+URZ], R3 ;  /* 0x00000003060085a7 */ /* 0x000ea4000800007f */
[----:B--2---:R-:W-:Y:S05]  /*9c80*/  @!P0 BRA `(.L_x_208) ;  /* 0xfffffffc00f08947 */ /* 0x004fea000383ffff */
[----:B------:R-:W-:Y:S05]  /*9c90*/  BRA `(.L_x_258) ;  /* 0xfffffff000107947 */ /* 0x000fea000383ffff */
.L_x_259:
[----:B------:R-:W-:-:S00]  /*9ca0*/  BRA `(.L_x_259) ;  /* 0xfffffffc00fc7947 */ /* 0x000fc0000383ffff */
[----:B------:R-:W-:-:S00]  /*9cb0*/  NOP ;  /* 0x0000000000007918 */ /* 0x000fc00000000000 */
        /* <DEDUP_REMOVED lines=12> */
.L_x_260:


//--------------------- .nv.global.init           --------------------------
	.section	.nv.global.init,"aw",@progbits
.nv.global.init:
	.type		$str$22,@object
	.size		$str$22,($str$23 - $str$22)
$str$22:
        /*0000*/ 	.byte	0x6b, 0x5f, 0x74, 0x69, 0x6c, 0x65, 0x5f, 0x63, 0x6f, 0x75, 0x6e, 0x74, 0x20, 0x3e, 0x3d, 0x20
        /*0010*/ 	.byte	0x31, 0x00
	.type		$str$23,@object
	.size		$str$23,(__unnamed_1 - $str$23)
$str$23:
        /*0012*/ 	.byte	0x2f, 0x74, 0x6d, 0x70, 0x2f, 0x63, 0x75, 0x74, 0x6c, 0x61, 0x73, 0x73, 0x5f, 0x73, 0x77, 0x65
        /*0022*/ 	.byte	0x65, 0x70, 0x5f, 0x73, 0x72, 0x63, 0x2f, 0x69, 0x6e, 0x63, 0x6c, 0x75, 0x64, 0x65, 0x2f, 0x63
        /*0032*/ 	.byte	0x75, 0x74, 0x6c, 0x61, 0x73, 0x73, 0x2f, 0x67, 0x65, 0x6d, 0x6d, 0x2f, 0x63, 0x6f, 0x6c, 0x6c
        /*0042*/ 	.byte	0x65, 0x63, 0x74, 0x69, 0x76, 0x65, 0x2f, 0x73, 0x6d, 0x39, 0x30, 0x5f, 0x6d, 0x6d, 0x61, 0x5f
        /*0052*/ 	.byte	0x74, 0x6d, 0x61, 0x5f, 0x67, 0x6d, 0x6d, 0x61, 0x5f, 0x73, 0x73, 0x5f, 0x77, 0x61, 0x72, 0x70
        /*0062*/ 	.byte	0x73, 0x70, 0x65, 0x63, 0x69, 0x61, 0x6c, 0x69, 0x7a, 0x65, 0x64, 0x2e, 0x68, 0x70, 0x70, 0x00
	.type		__unnamed_1,@object
	.size		__unnamed_1,(.L_0 - __unnamed_1)
__unnamed_1:
        /*0072*/ 	.byte	0x76, 0x6f, 0x69, 0x64, 0x20, 0x63, 0x75, 0x74, 0x6c, 0x61, 0x73, 0x73, 0x3a, 0x3a, 0x67, 0x65
        /* <DEDUP_REMOVED lines=180> */
        /*0bc2*/ 	.byte	0x69, 0x64, 0x65, 0x6e, 0x74, 0x69, 0x74, 0x79, 0x5d, 0x00
.L_0:


//--------------------- .nv.shared._ZN7cutlass13device_kernelINS_4gemm6kernel13GemmUniversalIN4cute5tupleIJiiiiEEENS1_10collective13CollectiveMmaINS1_34MainloopSm90TmaGmmaWarpSpecializedILi41ENS5_IJNS4_1CILi2EEENSA_ILi1EEESC_EEENS1_32KernelTmaWarpSpecializedPingpongEEENS5_IJNSA_ILi64EEENSA_ILi112EEENSA_ILi16EEEEEENS_10bfloat16_tENS5_IJlSC_lEEESK_SL_NS4_8TiledMMAINS4_8MMA_AtomIJNS4_4SM904GMMA27MMA_64x16x16_F32BF16BF16_SSILNSP_5MajorE0ELSR_0ELNSP_7ScaleInE1ELSS_1EEEEEENS4_6LayoutINS5_IJSC_SC_SC_EEENS5_IJNSA_ILi0EEESX_SX_EEEEENS5_IJNS4_10UnderscoreES10_S10_EEEEENS4_13SM90_TMA_LOADENS4_14ComposedLayoutINS4_7SwizzleILi1ELi4ELi3EEENS4_18smem_ptr_flag_bitsILi16EEENSV_INS5_IJNSA_ILi8EEESI_EEENS5_IJSI_SC_EEEEEEEvNS4_8identityENS4_23SM90_TMA_LOAD_MULTICASTES1D_vS1E_EENS_8epilogue10collective6detail29Sm90TmaWarpSpecializedAdapterINS1I_15DefaultEpilogueISK_SL_SL_NS1H_6thread17LinearCombinationISK_Li1EffLNS1M_9ScaleType4KindE0ELNS_15FloatRoundStyleE2ESK_EENS1_15EpilogueDefaultEEEEEvvEEEEvNT_6ParamsE --------------------------
	.section	.nv.shared._ZN7cutlass13device_kernelINS_4gemm6kernel13GemmUniversalIN4cute5tupleIJiiiiEEENS1_10collective13CollectiveMmaINS1_34MainloopSm90TmaGmmaWarpSpecializedILi41ENS5_IJNS4_1CILi2EEENSA_ILi1EEESC_EEENS1_32KernelTmaWarpSpecializedPingpongEEENS5_IJNSA_ILi64EEENSA_ILi112EEENSA_ILi16EEEEEENS_10bfloat16_tENS5_IJlSC_lEEESK_SL_NS4_8TiledMMAINS4_8MMA_AtomIJNS4_4SM904GMMA27MMA_64x16x16_F32BF16BF16_SSILNSP_5MajorE0ELSR_0ELNSP_7ScaleInE1ELSS_1EEEEEENS4_6LayoutINS5_IJSC_SC_SC_EEENS5_IJNSA_ILi0EEESX_SX_EEEEENS5_IJNS4_10UnderscoreES10_S10_EEEEENS4_13SM90_TMA_LOADENS4_14ComposedLayoutINS4_7SwizzleILi1ELi4ELi3EEENS4_18smem_ptr_flag_bitsILi16EEENSV_INS5_IJNSA_ILi8EEESI_EEENS5_IJSI_SC_EEEEEEEvNS4_8identityENS4_23SM90_TMA_LOAD_MULTICASTES1D_vS1E_EENS_8epilogue10collective6detail29Sm90TmaWarpSpecializedAdapterINS1I_15DefaultEpilogueISK_SL_SL_NS1H_6thread17LinearCombinationISK_Li1EffLNS1M_9ScaleType4KindE0ELNS_15FloatRoundStyleE2ESK_EENS1_15EpilogueDefaultEEEEEvvEEEEvNT_6ParamsE,"aw",@nobits
	.sectionflags	@""
	.align	16
	.zero		1024


//--------------------- .nv.shared.reserved.0     --------------------------
	.section	.nv.shared.reserved.0,"aw",@nobits
	.weak		__nv_reservedSMEM_offset_0_alias
	.size		__nv_reservedSMEM_offset_0_alias, 0, 0
	.other		__nv_reservedSMEM_offset_0_alias,@"STO_CUDA_RESERVED_SHARED STV_DEFAULT"
__nv_reservedSMEM_offset_0_alias:
	.zero		0


//--------------------- .nv.global                --------------------------
	.section	.nv.global,"aw",@nobits
.nv.global:
	.type		_ZN40_INTERNAL_1ff1c925_4_k_cu_352fdb1e_179754cute1_E,@object
	.size		_ZN40_INTERNAL_1ff1c925_4_k_cu_352fdb1e_179754cute1_E,(_ZN40_INTERNAL_1ff1c925_4_k_cu_352fdb1e_179754cuda3std3__45__cpo6cbeginE - _ZN40_INTERNAL_1ff1c925_4_k_cu_352fdb1e_179754cute1_E)
_ZN40_INTERNAL_1ff1c925_4_k_cu_352fdb1e_179754cute1_E:
	.zero		1
	.type		_ZN40_INTERNAL_1ff1c925_4_k_cu_352fdb1e_179754cuda3std3__45__cpo6cbeginE,@object
	.size		_ZN40_INTERNAL_1ff1c925_4_k_cu_352fdb1e_179754cuda3std3__45__cpo6cbeginE,(_ZN40_INTERNAL_1ff1c925_4_k_cu_352fdb1e_179754cuda3std3__48in_placeE - _ZN40_INTERNAL_1ff1c925_4_k_cu_352fdb1e_179754cuda3std3__45__cpo6cbeginE)
_ZN40_INTERNAL_1ff1c925_4_k_cu_352fdb1e_179754cuda3std3__45__cpo6cbeginE:
	.zero		1
	.type		_ZN40_INTERNAL_1ff1c925_4_k_cu_352fdb1e_179754cuda3std3__48in_placeE,@object
	.size		_ZN40_INTERNAL_1ff1c925_4_k_cu_352fdb1e_179754cuda3std3__48in_placeE,(_ZN40_INTERNAL_1ff1c925_4_k_cu_352fdb1e_179754cuda3std6ranges3__45__cpo9iter_moveE - _ZN40_INTERNAL_1ff1c925_4_k_cu_352fdb1e_179754cuda3std3__48in_placeE)
_ZN40_INTERNAL_1ff1c925_4_k_cu_352fdb1e_179754cuda3std3__48in_placeE:
	.zero		1
	.type		_ZN40_INTERNAL_1ff1c925_4_k_cu_352fdb1e_179754cuda3std6ranges3__45__cpo9iter_moveE,@object
	.size		_ZN40_INTERNAL_1ff1c925_4_k_cu_352fdb1e_179754cuda3std6ranges3__45__cpo9iter_moveE,(_ZN40_INTERNAL_1ff1c925_4_k_cu_352fdb1e_179754cuda3std3__45__cpo5beginE - _ZN40_INTERNAL_1ff1c925_4_k_cu_352fdb1e_179754cuda3std6ranges3__45__cpo9iter_moveE)
_ZN40_INTERNAL_1ff1c925_4_k_cu_352fdb1e_179754cuda3std6ranges3__45__cpo9iter_moveE:
	.zero		1
	.type		_ZN40_INTERNAL_1ff1c925_4_k_cu_352fdb1e_179754cuda3std3__45__cpo5beginE,@object
	.size		_ZN40_INTERNAL_1ff1c925_4_k_cu_352fdb1e_179754cuda3std3__45__cpo5beginE,(_ZN40_INTERNAL_1ff1c925_4_k_cu_352fdb1e_179754cuda3std3__442_GLOBAL__N__1ff1c925_4_k_cu_352fdb1e_179756ignoreE - _ZN40_INTERNAL_1ff1c925_4_k_cu_352fdb1e_179754cuda3std3__45__cpo5beginE)
_ZN40_INTERNAL_1ff1c925_4_k_cu_352fdb1e_179754cuda3std3__45__cpo5beginE:
	.zero		1
	.type		_ZN40_INTERNAL_1ff1c925_4_k_cu_352fdb1e_179754cuda3std3__442_GLOBAL__N__1ff1c925_4_k_cu_352fdb1e_179756ignoreE,@object
	.size		_ZN40_INTERNAL_1ff1c925_4_k_cu_352fdb1e_179754cuda3std3__442_GLOBAL__N__1ff1c925_4_k_cu_352fdb1e_179756ignoreE,(_ZN40_INTERNAL_1ff1c925_4_k_cu_352fdb1e_179754cute7productE - _ZN40_INTERNAL_1ff1c925_4_k_cu_352fdb1e_179754cuda3std3__442_GLOBAL__N__1ff1c925_4_k_cu_352fdb1e_179756ignoreE)
_ZN40_INTERNAL_1ff1c925_4_k_cu_352fdb1e_179754cuda3std3__442_GLOBAL__N__1ff1c925_4_k_cu_352fdb1e_179756ignoreE:
	.zero		1
	.type		_ZN40_INTERNAL_1ff1c925_4_k_cu_352fdb1e_179754cute7productE,@object
	.size		_ZN40_INTERNAL_1ff1c925_4_k_cu_352fdb1e_179754cute7productE,(_ZN40_INTERNAL_1ff1c925_4_k_cu_352fdb1e_179754cuda3std3__45__cpo3endE - _ZN40_INTERNAL_1ff1c925_4_k_cu_352fdb1e_179754cute7productE)
_ZN40_INTERNAL_1ff1c925_4_k_cu_352fdb1e_179754cute7productE:
	.zero		1
	.type		_ZN40_INTERNAL_1ff1c925_4_k_cu_352fdb1e_179754cuda3std3__45__cpo3endE,@object
	.size		_ZN40_INTERNAL_1ff1c925_4_k_cu_352fdb1e_179754cuda3std3__45__cpo3endE,(_ZN40_INTERNAL_1ff1c925_4_k_cu_352fdb1e_179754cuda3std3__419piecewise_constructE - _ZN40_INTERNAL_1ff1c925_4_k_cu_352fdb1e_179754cuda3std3__45__cpo3endE)
_ZN40_INTERNAL_1ff1c925_4_k_cu_352fdb1e_179754cuda3std3__45__cpo3endE:
	.zero		1
	.type		_ZN40_INTERNAL_1ff1c925_4_k_cu_352fdb1e_179754cuda3std3__419piecewise_constructE,@object
	.size		_ZN40_INTERNAL_1ff1c925_4_k_cu_352fdb1e_179754cuda3std3__419piecewise_constructE,(_ZN40_INTERNAL_1ff1c925_4_k_cu_352fdb1e_179754cuda3std3__45__cpo4cendE - _ZN40_INTERNAL_1ff1c925_4_k_cu_352fdb1e_179754cuda3std3__419piecewise_constructE)
_ZN40_INTERNAL_1ff1c925_4_k_cu_352fdb1e_179754cuda3std3__419piecewise_constructE:
	.zero		1
	.type		_ZN40_INTERNAL_1ff1c925_4_k_cu_352fdb1e_179754cuda3std3__45__cpo4cendE,@object
	.size		_ZN40_INTERNAL_1ff1c925_4_k_cu_352fdb1e_179754cuda3std3__45__cpo4cendE,(_ZN40_INTERNAL_1ff1c925_4_k_cu_352fdb1e_179754cuda3std6ranges3__45__cpo4swapE - _ZN40_INTERNAL_1ff1c925_4_k_cu_352fdb1e_179754cuda3std3__45__cpo4cendE)
_ZN40_INTERNAL_1ff1c925_4_k_cu_352fdb1e_179754cuda3std3__45__cpo4cendE:
	.zero		1
	.type		_ZN40_INTERNAL_1ff1c925_4_k_cu_352fdb1e_179754cuda3std6ranges3__45__cpo4swapE,@object
	.size		_ZN40_INTERNAL_1ff1c925_4_k_cu_352fdb1e_179754cuda3std6ranges3__45__cpo4swapE,(.L_8 - _ZN40_INTERNAL_1ff1c925_4_k_cu_352fdb1e_179754cuda3std6ranges3__45__cpo4swapE)
_ZN40_INTERNAL_1ff1c925_4_k_cu_352fdb1e_179754cuda3std6ranges3__45__cpo4swapE:
	.zero		1
.L_8:


//--------------------- .nv.constant0._ZN7cutlass13device_kernelINS_4gemm6kernel13GemmUniversalIN4cute5tupleIJiiiiEEENS1_10collective13CollectiveMmaINS1_34MainloopSm90TmaGmmaWarpSpecializedILi41ENS5_IJNS4_1CILi2EEENSA_ILi1EEESC_EEENS1_32KernelTmaWarpSpecializedPingpongEEENS5_IJNSA_ILi64EEENSA_ILi112EEENSA_ILi16EEEEEENS_10bfloat16_tENS5_IJlSC_lEEESK_SL_NS4_8TiledMMAINS4_8MMA_AtomIJNS4_4SM904GMMA27MMA_64x16x16_F32BF16BF16_SSILNSP_5MajorE0ELSR_0ELNSP_7ScaleInE1ELSS_1EEEEEENS4_6LayoutINS5_IJSC_SC_SC_EEENS5_IJNSA_ILi0EEESX_SX_EEEEENS5_IJNS4_10UnderscoreES10_S10_EEEEENS4_13SM90_TMA_LOADENS4_14ComposedLayoutINS4_7SwizzleILi1ELi4ELi3EEENS4_18smem_ptr_flag_bitsILi16EEENSV_INS5_IJNSA_ILi8EEESI_EEENS5_IJSI_SC_EEEEEEEvNS4_8identityENS4_23SM90_TMA_LOAD_MULTICASTES1D_vS1E_EENS_8epilogue10collective6detail29Sm90TmaWarpSpecializedAdapterINS1I_15DefaultEpilogueISK_SL_SL_NS1H_6thread17LinearCombinationISK_Li1EffLNS1M_9ScaleType4KindE0ELNS_15FloatRoundStyleE2ESK_EENS1_15EpilogueDefaultEEEEEvvEEEEvNT_6ParamsE --------------------------
	.section	.nv.constant0._ZN7cutlass13device_kernelINS_4gemm6kernel13GemmUniversalIN4cute5tupleIJiiiiEEENS1_10collective13CollectiveMmaINS1_34MainloopSm90TmaGmmaWarpSpecializedILi41ENS5_IJNS4_1CILi2EEENSA_ILi1EEESC_EEENS1_32KernelTmaWarpSpecializedPingpongEEENS5_IJNSA_ILi64EEENSA_ILi112EEENSA_ILi16EEEEEENS_10bfloat16_tENS5_IJlSC_lEEESK_SL_NS4_8TiledMMAINS4_8MMA_AtomIJNS4_4SM904GMMA27MMA_64x16x16_F32BF16BF16_SSILNSP_5MajorE0ELSR_0ELNSP_7ScaleInE1ELSS_1EEEEEENS4_6LayoutINS5_IJSC_SC_SC_EEENS5_IJNSA_ILi0EEESX_SX_EEEEENS5_IJNS4_10UnderscoreES10_S10_EEEEENS4_13SM90_TMA_LOADENS4_14ComposedLayoutINS4_7SwizzleILi1ELi4ELi3EEENS4_18smem_ptr_flag_bitsILi16EEENSV_INS5_IJNSA_ILi8EEESI_EEENS5_IJSI_SC_EEEEEEEvNS4_8identityENS4_23SM90_TMA_LOAD_MULTICASTES1D_vS1E_EENS_8epilogue10collective6detail29Sm90TmaWarpSpecializedAdapterINS1I_15DefaultEpilogueISK_SL_SL_NS1H_6thread17LinearCombinationISK_Li1EffLNS1M_9ScaleType4KindE0ELNS_15FloatRoundStyleE2ESK_EENS1_15EpilogueDefaultEEEEEvvEEEEvNT_6ParamsE,"a",@progbits
	.sectionflags	@""
	.align	4
.nv.constant0._ZN7cutlass13device_kernelINS_4gemm6kernel13GemmUniversalIN4cute5tupleIJiiiiEEENS1_10collective13CollectiveMmaINS1_34MainloopSm90TmaGmmaWarpSpecializedILi41ENS5_IJNS4_1CILi2EEENSA_ILi1EEESC_EEENS1_32KernelTmaWarpSpecializedPingpongEEENS5_IJNSA_ILi64EEENSA_ILi112EEENSA_ILi16EEEEEENS_10bfloat16_tENS5_IJlSC_lEEESK_SL_NS4_8TiledMMAINS4_8MMA_AtomIJNS4_4SM904GMMA27MMA_64x16x16_F32BF16BF16_SSILNSP_5MajorE0ELSR_0ELNSP_7ScaleInE1ELSS_1EEEEEENS4_6LayoutINS5_IJSC_SC_SC_EEENS5_IJNSA_ILi0EEESX_SX_EEEEENS5_IJNS4_10UnderscoreES10_S10_EEEEENS4_13SM90_TMA_LOADENS4_14ComposedLayoutINS4_7SwizzleILi1ELi4ELi3EEENS4_18smem_ptr_flag_bitsILi16EEENSV_INS5_IJNSA_ILi8EEESI_EEENS5_IJSI_SC_EEEEEEEvNS4_8identityENS4_23SM90_TMA_LOAD_MULTICASTES1D_vS1E_EENS_8epilogue10collective6detail29Sm90TmaWarpSpecializedAdapterINS1I_15DefaultEpilogueISK_SL_SL_NS1H_6thread17LinearCombinationISK_Li1EffLNS1M_9ScaleType4KindE0ELNS_15FloatRoundStyleE2ESK_EENS1_15EpilogueDefaultEEEEEvvEEEEvNT_6ParamsE:
	.zero		1664


//--------------------- SYMBOLS --------------------------

	.type		.nv.reservedSmem.offset0,@object
	.size		.nv.reservedSmem.offset0,0x4
	.type		__assertfail,@function
